//
// Generated by NVIDIA NVVM Compiler
//
// Compiler Build ID: CL-36424714
// Cuda compilation tools, release 13.0, V13.0.88
// Based on NVVM 20.0.0
//

.version 9.0
.target sm_100
.address_size 64


.entry _Z13sum_and_countPKfS0_PfPiiii(
	.param .u64 .ptr .align 1 _Z13sum_and_countPKfS0_PfPiiii_param_0,
	.param .u64 .ptr .align 1 _Z13sum_and_countPKfS0_PfPiiii_param_1,
	.param .u64 .ptr .align 1 _Z13sum_and_countPKfS0_PfPiiii_param_2,
	.param .u64 .ptr .align 1 _Z13sum_and_countPKfS0_PfPiiii_param_3,
	.param .u32 _Z13sum_and_countPKfS0_PfPiiii_param_4,
	.param .u32 _Z13sum_and_countPKfS0_PfPiiii_param_5,
	.param .u32 _Z13sum_and_countPKfS0_PfPiiii_param_6
)
{
	.reg .pred 	%p<26>;
	.reg .b32 	%r<85>;
	.reg .b32 	%f<139>;
	.reg .b64 	%rd<37>;

	ld.param.u64 	%rd4, [_Z13sum_and_countPKfS0_PfPiiii_param_0];
	ld.param.u64 	%rd5, [_Z13sum_and_countPKfS0_PfPiiii_param_1];
	ld.param.u64 	%rd2, [_Z13sum_and_countPKfS0_PfPiiii_param_2];
	ld.param.u64 	%rd3, [_Z13sum_and_countPKfS0_PfPiiii_param_3];
	ld.param.u32 	%r30, [_Z13sum_and_countPKfS0_PfPiiii_param_4];
	ld.param.u32 	%r28, [_Z13sum_and_countPKfS0_PfPiiii_param_5];
	ld.param.u32 	%r29, [_Z13sum_and_countPKfS0_PfPiiii_param_6];
	cvta.to.global.u64 	%rd1, %rd5;
	cvta.to.global.u64 	%rd6, %rd4;
	mov.u32 	%r31, %ctaid.x;
	mov.u32 	%r32, %ntid.x;
	mov.u32 	%r33, %tid.x;
	mad.lo.s32 	%r34, %r31, %r32, %r33;
	mul.lo.s32 	%r35, %r28, %r34;
	mul.wide.s32 	%rd7, %r35, 4;
	add.s64 	%rd8, %rd6, %rd7;
	ld.global.f32 	%f1, [%rd8];
	ld.global.f32 	%f2, [%rd8+4];
	setp.ge.s32 	%p1, %r34, %r30;
	@%p1 bra 	$L__BB0_15;
	ld.global.f32 	%f11, [%rd1];
	sub.f32 	%f12, %f1, %f11;
	abs.f32 	%f13, %f12;
	ld.global.f32 	%f14, [%rd1+4];
	sub.f32 	%f15, %f2, %f14;
	abs.f32 	%f16, %f15;
	add.f32 	%f137, %f13, %f16;
	setp.lt.s32 	%p2, %r29, 2;
	mov.b32 	%r84, 0;
	@%p2 bra 	$L__BB0_14;
	add.s32 	%r1, %r29, -1;
	add.s32 	%r40, %r29, -2;
	and.b32  	%r2, %r1, 7;
	setp.lt.u32 	%p3, %r40, 7;
	mov.b32 	%r84, 0;
	mov.b32 	%r79, 1;
	@%p3 bra 	$L__BB0_6;
	and.b32  	%r3, %r1, -8;
	shl.b32 	%r4, %r28, 3;
	mov.b32 	%r73, 0;
	mul.wide.s32 	%rd11, %r28, 4;
	mov.u32 	%r72, %r28;
	mov.u32 	%r84, %r73;
$L__BB0_4:
	.pragma "nounroll";
	add.s32 	%r42, %r73, 1;
	mul.wide.s32 	%rd9, %r72, 4;
	add.s64 	%rd10, %rd1, %rd9;
	ld.global.f32 	%f17, [%rd10];
	sub.f32 	%f18, %f1, %f17;
	abs.f32 	%f19, %f18;
	ld.global.f32 	%f20, [%rd10+4];
	sub.f32 	%f21, %f2, %f20;
	abs.f32 	%f22, %f21;
	add.f32 	%f23, %f19, %f22;
	setp.lt.f32 	%p4, %f23, %f137;
	selp.b32 	%r43, %r42, %r84, %p4;
	selp.f32 	%f24, %f23, %f137, %p4;
	add.s64 	%rd12, %rd10, %rd11;
	ld.global.f32 	%f25, [%rd12];
	sub.f32 	%f26, %f1, %f25;
	abs.f32 	%f27, %f26;
	ld.global.f32 	%f28, [%rd12+4];
	sub.f32 	%f29, %f2, %f28;
	abs.f32 	%f30, %f29;
	add.f32 	%f31, %f27, %f30;
	setp.lt.f32 	%p5, %f31, %f24;
	add.s32 	%r44, %r73, 2;
	selp.b32 	%r45, %r44, %r43, %p5;
	selp.f32 	%f32, %f31, %f24, %p5;
	add.s64 	%rd13, %rd12, %rd11;
	ld.global.f32 	%f33, [%rd13];
	sub.f32 	%f34, %f1, %f33;
	abs.f32 	%f35, %f34;
	ld.global.f32 	%f36, [%rd13+4];
	sub.f32 	%f37, %f2, %f36;
	abs.f32 	%f38, %f37;
	add.f32 	%f39, %f35, %f38;
	setp.lt.f32 	%p6, %f39, %f32;
	add.s32 	%r46, %r73, 3;
	selp.b32 	%r47, %r46, %r45, %p6;
	selp.f32 	%f40, %f39, %f32, %p6;
	add.s64 	%rd14, %rd13, %rd11;
	ld.global.f32 	%f41, [%rd14];
	sub.f32 	%f42, %f1, %f41;
	abs.f32 	%f43, %f42;
	ld.global.f32 	%f44, [%rd14+4];
	sub.f32 	%f45, %f2, %f44;
	abs.f32 	%f46, %f45;
	add.f32 	%f47, %f43, %f46;
	setp.lt.f32 	%p7, %f47, %f40;
	add.s32 	%r48, %r73, 4;
	selp.b32 	%r49, %r48, %r47, %p7;
	selp.f32 	%f48, %f47, %f40, %p7;
	add.s64 	%rd15, %rd14, %rd11;
	ld.global.f32 	%f49, [%rd15];
	sub.f32 	%f50, %f1, %f49;
	abs.f32 	%f51, %f50;
	ld.global.f32 	%f52, [%rd15+4];
	sub.f32 	%f53, %f2, %f52;
	abs.f32 	%f54, %f53;
	add.f32 	%f55, %f51, %f54;
	setp.lt.f32 	%p8, %f55, %f48;
	add.s32 	%r50, %r73, 5;
	selp.b32 	%r51, %r50, %r49, %p8;
	selp.f32 	%f56, %f55, %f48, %p8;
	add.s64 	%rd16, %rd15, %rd11;
	ld.global.f32 	%f57, [%rd16];
	sub.f32 	%f58, %f1, %f57;
	abs.f32 	%f59, %f58;
	ld.global.f32 	%f60, [%rd16+4];
	sub.f32 	%f61, %f2, %f60;
	abs.f32 	%f62, %f61;
	add.f32 	%f63, %f59, %f62;
	setp.lt.f32 	%p9, %f63, %f56;
	add.s32 	%r52, %r73, 6;
	selp.b32 	%r53, %r52, %r51, %p9;
	selp.f32 	%f64, %f63, %f56, %p9;
	add.s64 	%rd17, %rd16, %rd11;
	ld.global.f32 	%f65, [%rd17];
	sub.f32 	%f66, %f1, %f65;
	abs.f32 	%f67, %f66;
	ld.global.f32 	%f68, [%rd17+4];
	sub.f32 	%f69, %f2, %f68;
	abs.f32 	%f70, %f69;
	add.f32 	%f71, %f67, %f70;
	setp.lt.f32 	%p10, %f71, %f64;
	add.s32 	%r54, %r73, 7;
	selp.b32 	%r55, %r54, %r53, %p10;
	selp.f32 	%f72, %f71, %f64, %p10;
	add.s64 	%rd18, %rd17, %rd11;
	ld.global.f32 	%f73, [%rd18];
	sub.f32 	%f74, %f1, %f73;
	abs.f32 	%f75, %f74;
	ld.global.f32 	%f76, [%rd18+4];
	sub.f32 	%f77, %f2, %f76;
	abs.f32 	%f78, %f77;
	add.f32 	%f79, %f75, %f78;
	setp.lt.f32 	%p11, %f79, %f72;
	add.s32 	%r73, %r73, 8;
	selp.b32 	%r84, %r73, %r55, %p11;
	selp.f32 	%f137, %f79, %f72, %p11;
	add.s32 	%r72, %r72, %r4;
	setp.ne.s32 	%p12, %r73, %r3;
	@%p12 bra 	$L__BB0_4;
	add.s32 	%r79, %r73, 1;
$L__BB0_6:
	setp.eq.s32 	%p13, %r2, 0;
	@%p13 bra 	$L__BB0_14;
	and.b32  	%r15, %r1, 3;
	setp.lt.u32 	%p14, %r2, 4;
	@%p14 bra 	$L__BB0_9;
	mul.lo.s32 	%r57, %r79, %r28;
	mul.wide.s32 	%rd19, %r57, 4;
	add.s64 	%rd20, %rd1, %rd19;
	ld.global.f32 	%f80, [%rd20];
	sub.f32 	%f81, %f1, %f80;
	abs.f32 	%f82, %f81;
	ld.global.f32 	%f83, [%rd20+4];
	sub.f32 	%f84, %f2, %f83;
	abs.f32 	%f85, %f84;
	add.f32 	%f86, %f82, %f85;
	setp.lt.f32 	%p15, %f86, %f137;
	selp.b32 	%r58, %r79, %r84, %p15;
	selp.f32 	%f87, %f86, %f137, %p15;
	add.s32 	%r59, %r79, 1;
	mul.wide.s32 	%rd21, %r28, 4;
	add.s64 	%rd22, %rd20, %rd21;
	ld.global.f32 	%f88, [%rd22];
	sub.f32 	%f89, %f1, %f88;
	abs.f32 	%f90, %f89;
	ld.global.f32 	%f91, [%rd22+4];
	sub.f32 	%f92, %f2, %f91;
	abs.f32 	%f93, %f92;
	add.f32 	%f94, %f90, %f93;
	setp.lt.f32 	%p16, %f94, %f87;
	selp.b32 	%r60, %r59, %r58, %p16;
	selp.f32 	%f95, %f94, %f87, %p16;
	add.s32 	%r61, %r79, 2;
	add.s64 	%rd23, %rd22, %rd21;
	ld.global.f32 	%f96, [%rd23];
	sub.f32 	%f97, %f1, %f96;
	abs.f32 	%f98, %f97;
	ld.global.f32 	%f99, [%rd23+4];
	sub.f32 	%f100, %f2, %f99;
	abs.f32 	%f101, %f100;
	add.f32 	%f102, %f98, %f101;
	setp.lt.f32 	%p17, %f102, %f95;
	selp.b32 	%r62, %r61, %r60, %p17;
	selp.f32 	%f103, %f102, %f95, %p17;
	add.s32 	%r63, %r79, 3;
	add.s64 	%rd24, %rd23, %rd21;
	ld.global.f32 	%f104, [%rd24];
	sub.f32 	%f105, %f1, %f104;
	abs.f32 	%f106, %f105;
	ld.global.f32 	%f107, [%rd24+4];
	sub.f32 	%f108, %f2, %f107;
	abs.f32 	%f109, %f108;
	add.f32 	%f110, %f106, %f109;
	setp.lt.f32 	%p18, %f110, %f103;
	selp.b32 	%r84, %r63, %r62, %p18;
	selp.f32 	%f137, %f110, %f103, %p18;
	add.s32 	%r79, %r79, 4;
$L__BB0_9:
	setp.eq.s32 	%p19, %r15, 0;
	@%p19 bra 	$L__BB0_14;
	setp.eq.s32 	%p20, %r15, 1;
	@%p20 bra 	$L__BB0_12;
	mul.lo.s32 	%r65, %r79, %r28;
	mul.wide.s32 	%rd25, %r65, 4;
	add.s64 	%rd26, %rd1, %rd25;
	ld.global.f32 	%f111, [%rd26];
	sub.f32 	%f112, %f1, %f111;
	abs.f32 	%f113, %f112;
	ld.global.f32 	%f114, [%rd26+4];
	sub.f32 	%f115, %f2, %f114;
	abs.f32 	%f116, %f115;
	add.f32 	%f117, %f113, %f116;
	setp.lt.f32 	%p21, %f117, %f137;
	selp.b32 	%r66, %r79, %r84, %p21;
	selp.f32 	%f118, %f117, %f137, %p21;
	add.s32 	%r67, %r79, 1;
	mul.wide.s32 	%rd27, %r28, 4;
	add.s64 	%rd28, %rd26, %rd27;
	ld.global.f32 	%f119, [%rd28];
	sub.f32 	%f120, %f1, %f119;
	abs.f32 	%f121, %f120;
	ld.global.f32 	%f122, [%rd28+4];
	sub.f32 	%f123, %f2, %f122;
	abs.f32 	%f124, %f123;
	add.f32 	%f125, %f121, %f124;
	setp.lt.f32 	%p22, %f125, %f118;
	selp.b32 	%r84, %r67, %r66, %p22;
	selp.f32 	%f137, %f125, %f118, %p22;
	add.s32 	%r79, %r79, 2;
$L__BB0_12:
	and.b32  	%r68, %r1, 1;
	setp.eq.b32 	%p23, %r68, 1;
	not.pred 	%p24, %p23;
	@%p24 bra 	$L__BB0_14;
	mul.lo.s32 	%r69, %r79, %r28;
	mul.wide.s32 	%rd29, %r69, 4;
	add.s64 	%rd30, %rd1, %rd29;
	ld.global.f32 	%f126, [%rd30];
	sub.f32 	%f127, %f1, %f126;
	abs.f32 	%f128, %f127;
	ld.global.f32 	%f129, [%rd30+4];
	sub.f32 	%f130, %f2, %f129;
	abs.f32 	%f131, %f130;
	add.f32 	%f132, %f128, %f131;
	setp.lt.f32 	%p25, %f132, %f137;
	selp.b32 	%r84, %r79, %r84, %p25;
$L__BB0_14:
	mul.lo.s32 	%r70, %r84, %r28;
	cvta.to.global.u64 	%rd31, %rd3;
	mul.wide.u32 	%rd32, %r84, 4;
	add.s64 	%rd33, %rd31, %rd32;
	atom.global.add.u32 	%r71, [%rd33], 1;
	cvta.to.global.u64 	%rd34, %rd2;
	mul.wide.s32 	%rd35, %r70, 4;
	add.s64 	%rd36, %rd34, %rd35;
	atom.global.add.f32 	%f133, [%rd36], %f1;
	atom.global.add.f32 	%f134, [%rd36+4], %f2;
$L__BB0_15:
	ret;

}
.entry _Z16update_centroidsPfPKfPKiii(
	.param .u64 .ptr .align 1 _Z16update_centroidsPfPKfPKiii_param_0,
	.param .u64 .ptr .align 1 _Z16update_centroidsPfPKfPKiii_param_1,
	.param .u64 .ptr .align 1 _Z16update_centroidsPfPKfPKiii_param_2,
	.param .u32 _Z16update_centroidsPfPKfPKiii_param_3,
	.param .u32 _Z16update_centroidsPfPKfPKiii_param_4
)
{
	.reg .pred 	%p<2>;
	.reg .b32 	%r<10>;
	.reg .b32 	%f<7>;
	.reg .b64 	%rd<12>;

	ld.param.u64 	%rd1, [_Z16update_centroidsPfPKfPKiii_param_0];
	ld.param.u64 	%rd2, [_Z16update_centroidsPfPKfPKiii_param_1];
	ld.param.u64 	%rd3, [_Z16update_centroidsPfPKfPKiii_param_2];
	ld.param.u32 	%r2, [_Z16update_centroidsPfPKfPKiii_param_3];
	ld.param.u32 	%r3, [_Z16update_centroidsPfPKfPKiii_param_4];
	mov.u32 	%r4, %ctaid.x;
	mov.u32 	%r5, %ntid.x;
	mov.u32 	%r6, %tid.x;
	mad.lo.s32 	%r1, %r4, %r5, %r6;
	setp.ge.s32 	%p1, %r1, %r3;
	@%p1 bra 	$L__BB1_2;
	cvta.to.global.u64 	%rd4, %rd2;
	cvta.to.global.u64 	%rd5, %rd3;
	cvta.to.global.u64 	%rd6, %rd1;
	mul.lo.s32 	%r7, %r2, %r1;
	mul.wide.s32 	%rd7, %r7, 4;
	add.s64 	%rd8, %rd4, %rd7;
	ld.global.f32 	%f1, [%rd8];
	mul.wide.s32 	%rd9, %r1, 4;
	add.s64 	%rd10, %rd5, %rd9;
	ld.global.u32 	%r8, [%rd10];
	cvt.rn.f32.s32 	%f2, %r8;
	div.rn.f32 	%f3, %f1, %f2;
	add.s64 	%rd11, %rd6, %rd7;
	st.global.f32 	[%rd11], %f3;
	ld.global.f32 	%f4, [%rd8+4];
	ld.global.u32 	%r9, [%rd10];
	cvt.rn.f32.s32 	%f5, %r9;
	div.rn.f32 	%f6, %f4, %f5;
	st.global.f32 	[%rd11+4], %f6;
$L__BB1_2:
	ret;

}


// ===== COMPILED SASS (sm_100) =====

	.target	sm_100

	.elftype	@"ET_EXEC"


//--------------------- .note.nv.tkinfo           --------------------------
	.section	.note.nv.tkinfo,"",@"SHT_NOTE"
	.sectionflags	@"SHF_NOTE_NV_TKINFO"
	.tkinfo
        /*0018*/ 	.word	0x00000002
        /*0030*/ 	.string	""
        /*0030*/ 	.string	"ptxas"
        /*0030*/ 	.string	"Cuda compilation tools, release 13.0, V13.0.88"
        /*0030*/ 	.string	"Build cuda_13.0.r13.0/compiler.36424714_0"
        /*0030*/ 	.string	"-arch sm_100 -m 64 "



//--------------------- .note.nv.cuinfo           --------------------------
	.section	.note.nv.cuinfo,"",@"SHT_NOTE"
	.sectionflags	@"SHF_NOTE_NV_CUINFO"
        /*0018*/ 	.short	0x0002
        /*001a*/ 	.short	0x0064
        /*001c*/ 	.short	0x0082
	.zero		2


//--------------------- .nv.info                  --------------------------
	.section	.nv.info,"",@"SHT_CUDA_INFO"
	.align	4


	//----- nvinfo : EIATTR_REGCOUNT
	.align		4
        /*0000*/ 	.byte	0x04, 0x2f
        /*0002*/ 	.short	(.L_1 - .L_0)
	.align		4
.L_0:
        /*0004*/ 	.word	index@(_Z13sum_and_countPKfS0_PfPiiii)
        /*0008*/ 	.word	0x00000020


	//----- nvinfo : EIATTR_FRAME_SIZE
	.align		4
.L_1:
        /*000c*/ 	.byte	0x04, 0x11
        /*000e*/ 	.short	(.L_3 - .L_2)
	.align		4
.L_2:
        /*0010*/ 	.word	index@(_Z13sum_and_countPKfS0_PfPiiii)
        /*0014*/ 	.word	0x00000000


	//----- nvinfo : EIATTR_REGCOUNT
	.align		4
.L_3:
        /*0018*/ 	.byte	0x04, 0x2f
        /*001a*/ 	.short	(.L_5 - .L_4)
	.align		4
.L_4:
        /*001c*/ 	.word	index@(_Z16update_centroidsPfPKfPKiii)
        /*0020*/ 	.word	0x00000013


	//----- nvinfo : EIATTR_FRAME_SIZE
	.align		4
.L_5:
        /*0024*/ 	.byte	0x04, 0x11
        /*0026*/ 	.short	(.L_7 - .L_6)
	.align		4
.L_6:
        /*0028*/ 	.word	index@($__internal_0_$__cuda_sm3x_div_rn_noftz_f32_slowpath)
        /*002c*/ 	.word	0x00000000


	//----- nvinfo : EIATTR_FRAME_SIZE
	.align		4
.L_7:
        /*0030*/ 	.byte	0x04, 0x11
        /*0032*/ 	.short	(.L_9 - .L_8)
	.align		4
.L_8:
        /*0034*/ 	.word	index@(_Z16update_centroidsPfPKfPKiii)
        /*0038*/ 	.word	0x00000000


	//----- nvinfo : EIATTR_MIN_STACK_SIZE
	.align		4
.L_9:
        /*003c*/ 	.byte	0x04, 0x12
        /*003e*/ 	.short	(.L_11 - .L_10)
	.align		4
.L_10:
        /*0040*/ 	.word	index@(_Z16update_centroidsPfPKfPKiii)
        /*0044*/ 	.word	0x00000000


	//----- nvinfo : EIATTR_MIN_STACK_SIZE
	.align		4
.L_11:
        /*0048*/ 	.byte	0x04, 0x12
        /*004a*/ 	.short	(.L_13 - .L_12)
	.align		4
.L_12:
        /*004c*/ 	.word	index@(_Z13sum_and_countPKfS0_PfPiiii)
        /*0050*/ 	.word	0x00000000
.L_13:


//--------------------- .nv.compat                --------------------------
	.section	.nv.compat,"",@"SHT_CUDA_COMPAT_INFO"
	.align	4
        /*0000*/ 	.byte	0x02, 0x09, 0x00, 0x00, 0x02, 0x02, 0x01, 0x00, 0x02, 0x05, 0x05, 0x00, 0x03, 0x07, 0x01, 0x01
        /*0010*/ 	.byte	0x02, 0x03, 0x00, 0x00, 0x02, 0x06, 0x01, 0x00, 0x04, 0x0b, 0x08, 0x00, 0x01, 0x00, 0x00, 0x00
        /*0020*/ 	.byte	0x00, 0x00, 0x00, 0x00


//--------------------- .nv.info._Z16update_centroidsPfPKfPKiii --------------------------
	.section	.nv.info._Z16update_centroidsPfPKfPKiii,"",@"SHT_CUDA_INFO"
	.sectionflags	@""
	.align	4


	//----- nvinfo : EIATTR_CUDA_API_VERSION
	.align		4
        /*0000*/ 	.byte	0x04, 0x37
        /*0002*/ 	.short	(.L_15 - .L_14)
.L_14:
        /*0004*/ 	.word	0x00000082


	//----- nvinfo : EIATTR_KPARAM_INFO
	.align		4
.L_15:
        /*0008*/ 	.byte	0x04, 0x17
        /*000a*/ 	.short	(.L_17 - .L_16)
.L_16:
        /*000c*/ 	.word	0x00000000
        /*0010*/ 	.short	0x0004
        /*0012*/ 	.short	0x001c
        /*0014*/ 	.byte	0x00, 0xf0, 0x11, 0x00


	//----- nvinfo : EIATTR_KPARAM_INFO
	.align		4
.L_17:
        /*0018*/ 	.byte	0x04, 0x17
        /*001a*/ 	.short	(.L_19 - .L_18)
.L_18:
        /*001c*/ 	.word	0x00000000
        /*0020*/ 	.short	0x0003
        /*0022*/ 	.short	0x0018
        /*0024*/ 	.byte	0x00, 0xf0, 0x11, 0x00


	//----- nvinfo : EIATTR_KPARAM_INFO
	.align		4
.L_19:
        /*0028*/ 	.byte	0x04, 0x17
        /*002a*/ 	.short	(.L_21 - .L_20)
.L_20:
        /*002c*/ 	.word	0x00000000
        /*0030*/ 	.short	0x0002
        /*0032*/ 	.short	0x0010
        /*0034*/ 	.byte	0x00, 0xf5, 0x21, 0x00


	//----- nvinfo : EIATTR_KPARAM_INFO
	.align		4
.L_21:
        /*0038*/ 	.byte	0x04, 0x17
        /*003a*/ 	.short	(.L_23 - .L_22)
.L_22:
        /*003c*/ 	.word	0x00000000
        /*0040*/ 	.short	0x0001
        /*0042*/ 	.short	0x0008
        /*0044*/ 	.byte	0x00, 0xf5, 0x21, 0x00


	//----- nvinfo : EIATTR_KPARAM_INFO
	.align		4
.L_23:
        /*0048*/ 	.byte	0x04, 0x17
        /*004a*/ 	.short	(.L_25 - .L_24)
.L_24:
        /*004c*/ 	.word	0x00000000
        /*0050*/ 	.short	0x0000
        /*0052*/ 	.short	0x0000
        /*0054*/ 	.byte	0x00, 0xf5, 0x21, 0x00


	//----- nvinfo : EIATTR_SPARSE_MMA_MASK
	.align		4
.L_25:
        /*0058*/ 	.byte	0x03, 0x50
        /*005a*/ 	.short	0x0000


	//----- nvinfo : EIATTR_MAXREG_COUNT
	.align		4
        /*005c*/ 	.byte	0x03, 0x1b
        /*005e*/ 	.short	0x00ff


	//----- nvinfo : EIATTR_MERCURY_ISA_VERSION
	.align		4
        /*0060*/ 	.byte	0x03, 0x5f
        /*0062*/ 	.short	0x0101


	//----- nvinfo : EIATTR_VRC_CTA_INIT_COUNT
	.align		4
        /*0064*/ 	.byte	0x02, 0x4a
	.zero		1
	.zero		1


	//----- nvinfo : EIATTR_EXIT_INSTR_OFFSETS
	.align		4
        /*0068*/ 	.byte	0x04, 0x1c
        /*006a*/ 	.short	(.L_27 - .L_26)


	//   ....[0]....
.L_26:
        /*006c*/ 	.word	0x00000070


	//   ....[1]....
        /*0070*/ 	.word	0x00000330


	//----- nvinfo : EIATTR_CRS_STACK_SIZE
	.align		4
.L_27:
        /*0074*/ 	.byte	0x04, 0x1e
        /*0076*/ 	.short	(.L_29 - .L_28)
.L_28:
        /*0078*/ 	.word	0x00000000


	//----- nvinfo : EIATTR_CBANK_PARAM_SIZE
	.align		4
.L_29:
        /*007c*/ 	.byte	0x03, 0x19
        /*007e*/ 	.short	0x0020


	//----- nvinfo : EIATTR_PARAM_CBANK
	.align		4
        /*0080*/ 	.byte	0x04, 0x0a
        /*0082*/ 	.short	(.L_31 - .L_30)
	.align		4
.L_30:
        /*0084*/ 	.word	index@(.nv.constant0._Z16update_centroidsPfPKfPKiii)
        /*0088*/ 	.short	0x0380
        /*008a*/ 	.short	0x0020


	//----- nvinfo : EIATTR_SW_WAR
	.align		4
.L_31:
        /*008c*/ 	.byte	0x04, 0x36
        /*008e*/ 	.short	(.L_33 - .L_32)
.L_32:
        /*0090*/ 	.word	0x00000008
.L_33:


//--------------------- .nv.info._Z13sum_and_countPKfS0_PfPiiii --------------------------
	.section	.nv.info._Z13sum_and_countPKfS0_PfPiiii,"",@"SHT_CUDA_INFO"
	.sectionflags	@""
	.align	4


	//----- nvinfo : EIATTR_CUDA_API_VERSION
	.align		4
        /*0000*/ 	.byte	0x04, 0x37
        /*0002*/ 	.short	(.L_35 - .L_34)
.L_34:
        /*0004*/ 	.word	0x00000082


	//----- nvinfo : EIATTR_KPARAM_INFO
	.align		4
.L_35:
        /*0008*/ 	.byte	0x04, 0x17
        /*000a*/ 	.short	(.L_37 - .L_36)
.L_36:
        /*000c*/ 	.word	0x00000000
        /*0010*/ 	.short	0x0006
        /*0012*/ 	.short	0x0028
        /*0014*/ 	.byte	0x00, 0xf0, 0x11, 0x00


	//----- nvinfo : EIATTR_KPARAM_INFO
	.align		4
.L_37:
        /*0018*/ 	.byte	0x04, 0x17
        /*001a*/ 	.short	(.L_39 - .L_38)
.L_38:
        /*001c*/ 	.word	0x00000000
        /*0020*/ 	.short	0x0005
        /*0022*/ 	.short	0x0024
        /*0024*/ 	.byte	0x00, 0xf0, 0x11, 0x00


	//----- nvinfo : EIATTR_KPARAM_INFO
	.align		4
.L_39:
        /*0028*/ 	.byte	0x04, 0x17
        /*002a*/ 	.short	(.L_41 - .L_40)
.L_40:
        /*002c*/ 	.word	0x00000000
        /*0030*/ 	.short	0x0004
        /*0032*/ 	.short	0x0020
        /*0034*/ 	.byte	0x00, 0xf0, 0x11, 0x00


	//----- nvinfo : EIATTR_KPARAM_INFO
	.align		4
.L_41:
        /*0038*/ 	.byte	0x04, 0x17
        /*003a*/ 	.short	(.L_43 - .L_42)
.L_42:
        /*003c*/ 	.word	0x00000000
        /*0040*/ 	.short	0x0003
        /*0042*/ 	.short	0x0018
        /*0044*/ 	.byte	0x00, 0xf5, 0x21, 0x00


	//----- nvinfo : EIATTR_KPARAM_INFO
	.align		4
.L_43:
        /*0048*/ 	.byte	0x04, 0x17
        /*004a*/ 	.short	(.L_45 - .L_44)
.L_44:
        /*004c*/ 	.word	0x00000000
        /*0050*/ 	.short	0x0002
        /*0052*/ 	.short	0x0010
        /*0054*/ 	.byte	0x00, 0xf5, 0x21, 0x00


	//----- nvinfo : EIATTR_KPARAM_INFO
	.align		4
.L_45:
        /*0058*/ 	.byte	0x04, 0x17
        /*005a*/ 	.short	(.L_47 - .L_46)
.L_46:
        /*005c*/ 	.word	0x00000000
        /*0060*/ 	.short	0x0001
        /*0062*/ 	.short	0x0008
        /*0064*/ 	.byte	0x00, 0xf5, 0x21, 0x00


	//----- nvinfo : EIATTR_KPARAM_INFO
	.align		4
.L_47:
        /*0068*/ 	.byte	0x04, 0x17
        /*006a*/ 	.short	(.L_49 - .L_48)
.L_48:
        /*006c*/ 	.word	0x00000000
        /*0070*/ 	.short	0x0000
        /*0072*/ 	.short	0x0000
        /*0074*/ 	.byte	0x00, 0xf5, 0x21, 0x00


	//----- nvinfo : EIATTR_SPARSE_MMA_MASK
	.align		4
.L_49:
        /*0078*/ 	.byte	0x03, 0x50
        /*007a*/ 	.short	0x0000


	//----- nvinfo : EIATTR_MAXREG_COUNT
	.align		4
        /*007c*/ 	.byte	0x03, 0x1b
        /*007e*/ 	.short	0x00ff


	//----- nvinfo : EIATTR_MERCURY_ISA_VERSION
	.align		4
        /*0080*/ 	.byte	0x03, 0x5f
        /*0082*/ 	.short	0x0101


	//----- nvinfo : EIATTR_VRC_CTA_INIT_COUNT
	.align		4
        /*0084*/ 	.byte	0x02, 0x4a
	.zero		1
	.zero		1


	//----- nvinfo : EIATTR_EXIT_INSTR_OFFSETS
	.align		4
        /*0088*/ 	.byte	0x04, 0x1c
        /*008a*/ 	.short	(.L_51 - .L_50)


	//   ....[0]....
.L_50:
        /*008c*/ 	.word	0x00000080


	//   ....[1]....
        /*0090*/ 	.word	0x00000cc0


	//----- nvinfo : EIATTR_CBANK_PARAM_SIZE
	.align		4
.L_51:
        /*0094*/ 	.byte	0x03, 0x19
        /*0096*/ 	.short	0x002c


	//----- nvinfo : EIATTR_PARAM_CBANK
	.align		4
        /*0098*/ 	.byte	0x04, 0x0a
        /*009a*/ 	.short	(.L_53 - .L_52)
	.align		4
.L_52:
        /*009c*/ 	.word	index@(.nv.constant0._Z13sum_and_countPKfS0_PfPiiii)
        /*00a0*/ 	.short	0x0380
        /*00a2*/ 	.short	0x002c


	//----- nvinfo : EIATTR_SW_WAR
	.align		4
.L_53:
        /*00a4*/ 	.byte	0x04, 0x36
        /*00a6*/ 	.short	(.L_55 - .L_54)
.L_54:
        /*00a8*/ 	.word	0x00000008
.L_55:


//--------------------- .nv.callgraph             --------------------------
	.section	.nv.callgraph,"",@"SHT_CUDA_CALLGRAPH"
	.align	4
	.sectionentsize	8
	.align		4
        /*0000*/ 	.word	0x00000000
	.align		4
        /*0004*/ 	.word	0xffffffff
	.align		4
        /*0008*/ 	.word	0x00000000
	.align		4
        /*000c*/ 	.word	0xfffffffe
	.align		4
        /*0010*/ 	.word	0x00000000
	.align		4
        /*0014*/ 	.word	0xfffffffd
	.align		4
        /*0018*/ 	.word	0x00000000
	.align		4
        /*001c*/ 	.word	0xfffffffc


//--------------------- .text._Z16update_centroidsPfPKfPKiii --------------------------
	.section	.text._Z16update_centroidsPfPKfPKiii,"ax",@progbits
	.align	128
.text._Z16update_centroidsPfPKfPKiii:
        .type           _Z16update_centroidsPfPKfPKiii,@function
        .size           _Z16update_centroidsPfPKfPKiii,(.L_x_22 - _Z16update_centroidsPfPKfPKiii)
        .other          _Z16update_centroidsPfPKfPKiii,@"STO_CUDA_ENTRY STV_DEFAULT"
_Z16update_centroidsPfPKfPKiii:
[----:B------:R-:W-:Y:S01]  /*0000*/  LDC R1, c[0x0][0x37c] ;  /* 0x0000df00ff017b82 */ /* 0x000fe20000000800 */
[----:B------:R-:W0:Y:S07]  /*0010*/  S2R R0, SR_TID.X ;  /* 0x0000000000007919 */ /* 0x000e2e0000002100 */
[----:B------:R-:W0:Y:S01]  /*0020*/  S2UR UR4, SR_CTAID.X ;  /* 0x00000000000479c3 */ /* 0x000e220000002500 */
[----:B------:R-:W1:Y:S07]  /*0030*/  LDCU UR5, c[0x0][0x39c] ;  /* 0x00007380ff0577ac */ /* 0x000e6e0008000800 */
[----:B------:R-:W0:Y:S02]  /*0040*/  LDC R3, c[0x0][0x360] ;  /* 0x0000d800ff037b82 */ /* 0x000e240000000800 */
[----:B0-----:R-:W-:-:S05]  /*0050*/  IMAD R3, R3, UR4, R0 ;  /* 0x0000000403037c24 */ /* 0x001fca000f8e0200 */
[----:B-1----:R-:W-:-:S13]  /*0060*/  ISETP.GE.AND P0, PT, R3, UR5, PT ;  /* 0x0000000503007c0c */ /* 0x002fda000bf06270 */
[----:B------:R-:W-:Y:S05]  /*0070*/  @P0 EXIT ;  /* 0x000000000000094d */ /* 0x000fea0003800000 */
[----:B------:R-:W0:Y:S01]  /*0080*/  LDC.64 R4, c[0x0][0x390] ;  /* 0x0000e400ff047b82 */ /* 0x000e220000000a00 */
[----:B------:R-:W1:Y:S01]  /*0090*/  LDCU.64 UR4, c[0x0][0x358] ;  /* 0x00006b00ff0477ac */ /* 0x000e620008000a00 */
[----:B------:R-:W2:Y:S06]  /*00a0*/  LDCU UR6, c[0x0][0x398] ;  /* 0x00007300ff0677ac */ /* 0x000eac0008000800 */
[----:B------:R-:W3:Y:S01]  /*00b0*/  LDC.64 R6, c[0x0][0x388] ;  /* 0x0000e200ff067b82 */ /* 0x000ee20000000a00 */
[----:B0-----:R-:W-:-:S05]  /*00c0*/  IMAD.WIDE R4, R3, 0x4, R4 ;  /* 0x0000000403047825 */ /* 0x001fca00078e0204 */
[----:B-1----:R-:W4:Y:S01]  /*00d0*/  LDG.E R2, desc[UR4][R4.64] ;  /* 0x0000000404027981 */ /* 0x002f22000c1e1900 */
[----:B--2---:R-:W-:-:S04]  /*00e0*/  IMAD R8, R3, UR6, RZ ;  /* 0x0000000603087c24 */ /* 0x004fc8000f8e02ff */
[----:B---3--:R-:W-:-:S05]  /*00f0*/  IMAD.WIDE R6, R8, 0x4, R6 ;  /* 0x0000000408067825 */ /* 0x008fca00078e0206 */
[----:B------:R-:W2:Y:S01]  /*0100*/  LDG.E R0, desc[UR4][R6.64] ;  /* 0x0000000406007981 */ /* 0x000ea2000c1e1900 */
[----:B------:R-:W-:Y:S01]  /*0110*/  BSSY.RECONVERGENT B0, `(.L_x_0) ;  /* 0x000000d000007945 */ /* 0x000fe20003800200 */
[----:B----4-:R-:W-:-:S04]  /*0120*/  I2FP.F32.S32 R3, R2 ;  /* 0x0000000200037245 */ /* 0x010fc80000201400 */
[----:B------:R-:W0:Y:S08]  /*0130*/  MUFU.RCP R2, R3 ;  /* 0x0000000300027308 */ /* 0x000e300000001000 */
[----:B--2---:R-:W1:Y:S01]  /*0140*/  FCHK P0, R0, R3 ;  /* 0x0000000300007302 */ /* 0x004e620000000000 */
[----:B0-----:R-:W-:-:S04]  /*0150*/  FFMA R9, -R3, R2, 1 ;  /* 0x3f80000003097423 */ /* 0x001fc80000000102 */
[----:B------:R-:W-:-:S04]  /*0160*/  FFMA R9, R2, R9, R2 ;  /* 0x0000000902097223 */ /* 0x000fc80000000002 */
[----:B------:R-:W-:-:S04]  /*0170*/  FFMA R2, R0, R9, RZ ;  /* 0x0000000900027223 */ /* 0x000fc800000000ff */
[----:B------:R-:W-:-:S04]  /*0180*/  FFMA R10, -R3, R2, R0 ;  /* 0x00000002030a7223 */ /* 0x000fc80000000100 */
[----:B------:R-:W-:Y:S01]  /*0190*/  FFMA R11, R9, R10, R2 ;  /* 0x0000000a090b7223 */ /* 0x000fe20000000002 */
[----:B-1----:R-:W-:Y:S06]  /*01a0*/  @!P0 BRA `(.L_x_1) ;  /* 0x00000000000c8947 */ /* 0x002fec0003800000 */
[----:B------:R-:W-:-:S07]  /*01b0*/  MOV R2, 0x1d0 ;  /* 0x000001d000027802 */ /* 0x000fce0000000f00 */
[----:B------:R-:W-:Y:S05]  /*01c0*/  CALL.REL.NOINC `($__internal_0_$__cuda_sm3x_div_rn_noftz_f32_slowpath) ;  /* 0x00000000005c7944 */ /* 0x000fea0003c00000 */
[----:B------:R-:W-:-:S07]  /*01d0*/  IMAD.MOV.U32 R11, RZ, RZ, R0 ;  /* 0x000000ffff0b7224 */ /* 0x000fce00078e0000 */
.L_x_1:
[----:B------:R-:W-:Y:S05]  /*01e0*/  BSYNC.RECONVERGENT B0 ;  /* 0x0000000000007941 */ /* 0x000fea0003800200 */
.L_x_0:
[----:B------:R-:W0:Y:S02]  /*01f0*/  LDC.64 R2, c[0x0][0x380] ;  /* 0x0000e000ff027b82 */ /* 0x000e240000000a00 */
[----:B0-----:R-:W-:-:S05]  /*0200*/  IMAD.WIDE R8, R8, 0x4, R2 ;  /* 0x0000000408087825 */ /* 0x001fca00078e0202 */
[----:B------:R0:W-:Y:S04]  /*0210*/  STG.E desc[UR4][R8.64], R11 ;  /* 0x0000000b08007986 */ /* 0x0001e8000c101904 */
[----:B------:R-:W2:Y:S04]  /*0220*/  LDG.E R4, desc[UR4][R4.64] ;  /* 0x0000000404047981 */ /* 0x000ea8000c1e1900 */
[----:B------:R-:W3:Y:S01]  /*0230*/  LDG.E R0, desc[UR4][R6.64+0x4] ;  /* 0x0000040406007981 */ /* 0x000ee2000c1e1900 */
[----:B------:R-:W-:Y:S01]  /*0240*/  BSSY.RECONVERGENT B0, `(.L_x_2) ;  /* 0x000000d000007945 */ /* 0x000fe20003800200 */
[----:B--2---:R-:W-:-:S04]  /*0250*/  I2FP.F32.S32 R3, R4 ;  /* 0x0000000400037245 */ /* 0x004fc80000201400 */
[----:B------:R-:W1:Y:S08]  /*0260*/  MUFU.RCP R2, R3 ;  /* 0x0000000300027308 */ /* 0x000e700000001000 */
[----:B---3--:R-:W2:Y:S01]  /*0270*/  FCHK P0, R0, R3 ;  /* 0x0000000300007302 */ /* 0x008ea20000000000 */
[----:B-1----:R-:W-:-:S04]  /*0280*/  FFMA R13, -R3, R2, 1 ;  /* 0x3f800000030d7423 */ /* 0x002fc80000000102 */
[----:B------:R-:W-:-:S04]  /*0290*/  FFMA R13, R2, R13, R2 ;  /* 0x0000000d020d7223 */ /* 0x000fc80000000002 */
[----:B------:R-:W-:-:S04]  /*02a0*/  FFMA R2, R0, R13, RZ ;  /* 0x0000000d00027223 */ /* 0x000fc800000000ff */
[----:B------:R-:W-:-:S04]  /*02b0*/  FFMA R10, -R3, R2, R0 ;  /* 0x00000002030a7223 */ /* 0x000fc80000000100 */
[----:B------:R-:W-:Y:S01]  /*02c0*/  FFMA R13, R13, R10, R2 ;  /* 0x0000000a0d0d7223 */ /* 0x000fe20000000002 */
[----:B0-2---:R-:W-:Y:S06]  /*02d0*/  @!P0 BRA `(.L_x_3) ;  /* 0x00000000000c8947 */ /* 0x005fec0003800000 */
[----:B------:R-:W-:-:S07]  /*02e0*/  MOV R2, 0x300 ;  /* 0x0000030000027802 */ /* 0x000fce0000000f00 */
[----:B------:R-:W-:Y:S05]  /*02f0*/  CALL.REL.NOINC `($__internal_0_$__cuda_sm3x_div_rn_noftz_f32_slowpath) ;  /* 0x0000000000107944 */ /* 0x000fea0003c00000 */
[----:B------:R-:W-:-:S07]  /*0300*/  IMAD.MOV.U32 R13, RZ, RZ, R0 ;  /* 0x000000ffff0d7224 */ /* 0x000fce00078e0000 */
.L_x_3:
[----:B------:R-:W-:Y:S05]  /*0310*/  BSYNC.RECONVERGENT B0 ;  /* 0x0000000000007941 */ /* 0x000fea0003800200 */
.L_x_2:
[----:B------:R-:W-:Y:S01]  /*0320*/  STG.E desc[UR4][R8.64+0x4], R13 ;  /* 0x0000040d08007986 */ /* 0x000fe2000c101904 */
[----:B------:R-:W-:Y:S05]  /*0330*/  EXIT ;  /* 0x000000000000794d */ /* 0x000fea0003800000 */
        .weak           $__internal_0_$__cuda_sm3x_div_rn_noftz_f32_slowpath
        .type           $__internal_0_$__cuda_sm3x_div_rn_noftz_f32_slowpath,@function
        .size           $__internal_0_$__cuda_sm3x_div_rn_noftz_f32_slowpath,(.L_x_22 - $__internal_0_$__cuda_sm3x_div_rn_noftz_f32_slowpath)
$__internal_0_$__cuda_sm3x_div_rn_noftz_f32_slowpath:
[----:B------:R-:W-:Y:S01]  /*0340*/  SHF.R.U32.HI R11, RZ, 0x17, R3 ;  /* 0x00000017ff0b7819 */ /* 0x000fe20000011603 */
[----:B------:R-:W-:Y:S01]  /*0350*/  BSSY.RECONVERGENT B1, `(.L_x_4) ;  /* 0x0000062000017945 */ /* 0x000fe20003800200 */
[----:B------:R-:W-:Y:S02]  /*0360*/  SHF.R.U32.HI R10, RZ, 0x17, R0 ;  /* 0x00000017ff0a7819 */ /* 0x000fe40000011600 */
[----:B------:R-:W-:Y:S02]  /*0370*/  LOP3.LUT R11, R11, 0xff, RZ, 0xc0, !PT ;  /* 0x000000ff0b0b7812 */ /* 0x000fe400078ec0ff */
[----:B------:R-:W-:-:S03]  /*0380*/  LOP3.LUT R14, R10, 0xff, RZ, 0xc0, !PT ;  /* 0x000000ff0a0e7812 */ /* 0x000fc600078ec0ff */
[----:B------:R-:W-:Y:S02]  /*0390*/  VIADD R13, R11, 0xffffffff ;  /* 0xffffffff0b0d7836 */ /* 0x000fe40000000000 */
[----:B------:R-:W-:-:S03]  /*03a0*/  VIADD R12, R14, 0xffffffff ;  /* 0xffffffff0e0c7836 */ /* 0x000fc60000000000 */
[----:B------:R-:W-:-:S04]  /*03b0*/  ISETP.GT.U32.AND P0, PT, R13, 0xfd, PT ;  /* 0x000000fd0d00780c */ /* 0x000fc80003f04070 */
[----:B------:R-:W-:-:S13]  /*03c0*/  ISETP.GT.U32.OR P0, PT, R12, 0xfd, P0 ;  /* 0x000000fd0c00780c */ /* 0x000fda0000704470 */
[----:B------:R-:W-:Y:S01]  /*03d0*/  @!P0 IMAD.MOV.U32 R10, RZ, RZ, RZ ;  /* 0x000000ffff0a8224 */ /* 0x000fe200078e00ff */
[----:B------:R-:W-:Y:S06]  /*03e0*/  @!P0 BRA `(.L_x_5) ;  /* 0x00000000005c8947 */ /* 0x000fec0003800000 */
[----:B------:R-:W-:Y:S02]  /*03f0*/  FSETP.GTU.FTZ.AND P0, PT, |R0|, +INF , PT ;  /* 0x7f8000000000780b */ /* 0x000fe40003f1c200 */
[----:B------:R-:W-:-:S04]  /*0400*/  FSETP.GTU.FTZ.AND P1, PT, |R3|, +INF , PT ;  /* 0x7f8000000300780b */ /* 0x000fc80003f3c200 */
[----:B------:R-:W-:-:S13]  /*0410*/  PLOP3.LUT P0, PT, P0, P1, PT, 0xf8, 0x8f ;  /* 0x00000000008f781c */ /* 0x000fda0000703f70 */
[----:B------:R-:W-:Y:S05]  /*0420*/  @P0 BRA `(.L_x_6) ;  /* 0x00000004004c0947 */ /* 0x000fea0003800000 */
[----:B------:R-:W-:-:S13]  /*0430*/  LOP3.LUT P0, RZ, R3, 0x7fffffff, R0, 0xc8, !PT ;  /* 0x7fffffff03ff7812 */ /* 0x000fda000780c800 */
[----:B------:R-:W-:Y:S05]  /*0440*/  @!P0 BRA `(.L_x_7) ;  /* 0x00000004003c8947 */ /* 0x000fea0003800000 */
[C---:B------:R-:W-:Y:S02]  /*0450*/  FSETP.NEU.FTZ.AND P2, PT, |R0|.reuse, +INF , PT ;  /* 0x7f8000000000780b */ /* 0x040fe40003f5d200 */
[----:B------:R-:W-:Y:S02]  /*0460*/  FSETP.NEU.FTZ.AND P1, PT, |R3|, +INF , PT ;  /* 0x7f8000000300780b */ /* 0x000fe40003f3d200 */
[----:B------:R-:W-:-:S11]  /*0470*/  FSETP.NEU.FTZ.AND P0, PT, |R0|, +INF , PT ;  /* 0x7f8000000000780b */ /* 0x000fd60003f1d200 */
[----:B------:R-:W-:Y:S05]  /*0480*/  @!P1 BRA !P2, `(.L_x_7) ;  /* 0x00000004002c9947 */ /* 0x000fea0005000000 */
[----:B------:R-:W-:-:S04]  /*0490*/  LOP3.LUT P2, RZ, R0, 0x7fffffff, RZ, 0xc0, !PT ;  /* 0x7fffffff00ff7812 */ /* 0x000fc8000784c0ff */
[----:B------:R-:W-:-:S13]  /*04a0*/  PLOP3.LUT P1, PT, P1, P2, PT, 0x2f, 0xf2 ;  /* 0x0000000000f2781c */ /* 0x000fda0000f24577 */
[----:B------:R-:W-:Y:S05]  /*04b0*/  @P1 BRA `(.L_x_8) ;  /* 0x0000000400181947 */ /* 0x000fea0003800000 */
[----:B------:R-:W-:-:S04]  /*04c0*/  LOP3.LUT P1, RZ, R3, 0x7fffffff, RZ, 0xc0, !PT ;  /* 0x7fffffff03ff7812 */ /* 0x000fc8000782c0ff */
[----:B------:R-:W-:-:S13]  /*04d0*/  PLOP3.LUT P0, PT, P0, P1, PT, 0x2f, 0xf2 ;  /* 0x0000000000f2781c */ /* 0x000fda0000702577 */
[----:B------:R-:W-:Y:S05]  /*04e0*/  @P0 BRA `(.L_x_9) ;  /* 0x0000000400000947 */ /* 0x000fea0003800000 */
[----:B------:R-:W-:Y:S02]  /*04f0*/  ISETP.GE.AND P0, PT, R12, RZ, PT ;  /* 0x000000ff0c00720c */ /* 0x000fe40003f06270 */
[----:B------:R-:W-:-:S11]  /*0500*/  ISETP.GE.AND P1, PT, R13, RZ, PT ;  /* 0x000000ff0d00720c */ /* 0x000fd60003f26270 */
[----:B------:R-:W-:Y:S02]  /*0510*/  @P0 IMAD.MOV.U32 R10, RZ, RZ, RZ ;  /* 0x000000ffff0a0224 */ /* 0x000fe400078e00ff */
[----:B------:R-:W-:Y:S01]  /*0520*/  @!P0 FFMA R0, R0, 1.84467440737095516160e+19, RZ ;  /* 0x5f80000000008823 */ /* 0x000fe200000000ff */
[----:B------:R-:W-:Y:S02]  /*0530*/  @!P0 IMAD.MOV.U32 R10, RZ, RZ, -0x40 ;  /* 0xffffffc0ff0a8424 */ /* 0x000fe400078e00ff */
[----:B------:R-:W-:Y:S02]  /*0540*/  @!P1 FFMA R3, R3, 1.84467440737095516160e+19, RZ ;  /* 0x5f80000003039823 */ /* 0x000fe400000000ff */
[----:B------:R-:W-:-:S07]  /*0550*/  @!P1 VIADD R10, R10, 0x40 ;  /* 0x000000400a0a9836 */ /* 0x000fce0000000000 */
.L_x_5:
[----:B------:R-:W-:Y:S01]  /*0560*/  LEA R12, R11, 0xc0800000, 0x17 ;  /* 0xc08000000b0c7811 */ /* 0x000fe200078eb8ff */
[----:B------:R-:W-:Y:S04]  /*0570*/  BSSY.RECONVERGENT B2, `(.L_x_10) ;  /* 0x0000036000027945 */ /* 0x000fe80003800200 */
[----:B------:R-:W-:Y:S02]  /*0580*/  IMAD.IADD R12, R3, 0x1, -R12 ;  /* 0x00000001030c7824 */ /* 0x000fe400078e0a0c */
[----:B------:R-:W-:Y:S02]  /*0590*/  VIADD R3, R14, 0xffffff81 ;  /* 0xffffff810e037836 */ /* 0x000fe40000000000 */
[----:B------:R-:W0:Y:S01]  /*05a0*/  MUFU.RCP R13, R12 ;  /* 0x0000000c000d7308 */ /* 0x000e220000001000 */
[----:B------:R-:W-:Y:S01]  /*05b0*/  FADD.FTZ R15, -R12, -RZ ;  /* 0x800000ff0c0f7221 */ /* 0x000fe20000010100 */
[C---:B------:R-:W-:Y:S01]  /*05c0*/  IMAD R0, R3.reuse, -0x800000, R0 ;  /* 0xff80000003007824 */ /* 0x040fe200078e0200 */
[----:B------:R-:W-:-:S05]  /*05d0*/  IADD3 R11, PT, PT, R3, 0x7f, -R11 ;  /* 0x0000007f030b7810 */ /* 0x000fca0007ffe80b */
[----:B------:R-:W-:Y:S02]  /*05e0*/  IMAD.IADD R11, R11, 0x1, R10 ;  /* 0x000000010b0b7824 */ /* 0x000fe400078e020a */
[----:B0-----:R-:W-:-:S04]  /*05f0*/  FFMA R14, R13, R15, 1 ;  /* 0x3f8000000d0e7423 */ /* 0x001fc8000000000f */
[----:B------:R-:W-:-:S04]  /*0600*/  FFMA R16, R13, R14, R13 ;  /* 0x0000000e0d107223 */ /* 0x000fc8000000000d */
[----:B------:R-:W-:-:S04]  /*0610*/  FFMA R13, R0, R16, RZ ;  /* 0x00000010000d7223 */ /* 0x000fc800000000ff */
[----:B------:R-:W-:-:S04]  /*0620*/  FFMA R14, R15, R13, R0 ;  /* 0x0000000d0f0e7223 */ /* 0x000fc80000000000 */
[----:B------:R-:W-:-:S04]  /*0630*/  FFMA R13, R16, R14, R13 ;  /* 0x0000000e100d7223 */ /* 0x000fc8000000000d */
[----:B------:R-:W-:-:S04]  /*0640*/  FFMA R14, R15, R13, R0 ;  /* 0x0000000d0f0e7223 */ /* 0x000fc80000000000 */
[----:B------:R-:W-:-:S05]  /*0650*/  FFMA R0, R16, R14, R13 ;  /* 0x0000000e10007223 */ /* 0x000fca000000000d */
[----:B------:R-:W-:-:S04]  /*0660*/  SHF.R.U32.HI R3, RZ, 0x17, R0 ;  /* 0x00000017ff037819 */ /* 0x000fc80000011600 */
[----:B------:R-:W-:-:S05]  /*0670*/  LOP3.LUT R3, R3, 0xff, RZ, 0xc0, !PT ;  /* 0x000000ff03037812 */ /* 0x000fca00078ec0ff */
[----:B------:R-:W-:-:S04]  /*0680*/  IMAD.IADD R15, R3, 0x1, R11 ;  /* 0x00000001030f7824 */ /* 0x000fc800078e020b */
[----:B------:R-:W-:-:S05]  /*0690*/  VIADD R3, R15, 0xffffffff ;  /* 0xffffffff0f037836 */ /* 0x000fca0000000000 */
[----:B------:R-:W-:-:S13]  /*06a0*/  ISETP.GE.U32.AND P0, PT, R3, 0xfe, PT ;  /* 0x000000fe0300780c */ /* 0x000fda0003f06070 */
[----:B------:R-:W-:Y:S05]  /*06b0*/  @!P0 BRA `(.L_x_11) ;  /* 0x0000000000808947 */ /* 0x000fea0003800000 */
[----:B------:R-:W-:-:S13]  /*06c0*/  ISETP.GT.AND P0, PT, R15, 0xfe, PT ;  /* 0x000000fe0f00780c */ /* 0x000fda0003f04270 */
[----:B------:R-:W-:Y:S05]  /*06d0*/  @P0 BRA `(.L_x_12) ;  /* 0x00000000006c0947 */ /* 0x000fea0003800000 */
[----:B------:R-:W-:-:S13]  /*06e0*/  ISETP.GE.AND P0, PT, R15, 0x1, PT ;  /* 0x000000010f00780c */ /* 0x000fda0003f06270 */
[----:B------:R-:W-:Y:S05]  /*06f0*/  @P0 BRA `(.L_x_13) ;  /* 0x0000000000740947 */ /* 0x000fea0003800000 */
[----:B------:R-:W-:Y:S02]  /*0700*/  ISETP.GE.AND P0, PT, R15, -0x18, PT ;  /* 0xffffffe80f00780c */ /* 0x000fe40003f06270 */
[----:B------:R-:W-:-:S11]  /*0710*/  LOP3.LUT R0, R0, 0x80000000, RZ, 0xc0, !PT ;  /* 0x8000000000007812 */ /* 0x000fd600078ec0ff */
[----:B------:R-:W-:Y:S05]  /*0720*/  @!P0 BRA `(.L_x_13) ;  /* 0x0000000000688947 */ /* 0x000fea0003800000 */
[CCC-:B------:R-:W-:Y:S01]  /*0730*/  FFMA.RZ R3, R16.reuse, R14.reuse, R13.reuse ;  /* 0x0000000e10037223 */ /* 0x1c0fe2000000c00d */
[C---:B------:R-:W-:Y:S02]  /*0740*/  VIADD R12, R15.reuse, 0x20 ;  /* 0x000000200f0c7836 */ /* 0x040fe40000000000 */
[CCC-:B------:R-:W-:Y:S01]  /*0750*/  FFMA.RM R10, R16.reuse, R14.reuse, R13.reuse ;  /* 0x0000000e100a7223 */ /* 0x1c0fe2000000400d */
[----:B------:R-:W-:Y:S02]  /*0760*/  ISETP.NE.AND P2, PT, R15, RZ, PT ;  /* 0x000000ff0f00720c */ /* 0x000fe40003f45270 */
[----:B------:R-:W-:Y:S01]  /*0770*/  LOP3.LUT R11, R3, 0x7fffff, RZ, 0xc0, !PT ;  /* 0x007fffff030b7812 */ /* 0x000fe200078ec0ff */
[----:B------:R-:W-:Y:S01]  /*0780*/  FFMA.RP R3, R16, R14, R13 ;  /* 0x0000000e10037223 */ /* 0x000fe2000000800d */
[----:B------:R-:W-:Y:S01]  /*0790*/  IMAD.MOV R13, RZ, RZ, -R15 ;  /* 0x000000ffff0d7224 */ /* 0x000fe200078e0a0f */
[----:B------:R-:W-:Y:S02]  /*07a0*/  ISETP.NE.AND P1, PT, R15, RZ, PT ;  /* 0x000000ff0f00720c */ /* 0x000fe40003f25270 */
[----:B------:R-:W-:-:S02]  /*07b0*/  LOP3.LUT R11, R11, 0x800000, RZ, 0xfc, !PT ;  /* 0x008000000b0b7812 */ /* 0x000fc400078efcff */
[----:B------:R-:W-:Y:S02]  /*07c0*/  FSETP.NEU.FTZ.AND P0, PT, R3, R10, PT ;  /* 0x0000000a0300720b */ /* 0x000fe40003f1d000 */
[----:B------:R-:W-:Y:S02]  /*07d0*/  SHF.L.U32 R12, R11, R12, RZ ;  /* 0x0000000c0b0c7219 */ /* 0x000fe400000006ff */
[----:B------:R-:W-:Y:S02]  /*07e0*/  SEL R10, R13, RZ, P2 ;  /* 0x000000ff0d0a7207 */ /* 0x000fe40001000000 */
[----:B------:R-:W-:Y:S02]  /*07f0*/  ISETP.NE.AND P1, PT, R12, RZ, P1 ;  /* 0x000000ff0c00720c */ /* 0x000fe40000f25270 */
[----:B------:R-:W-:Y:S02]  /*0800*/  SHF.R.U32.HI R10, RZ, R10, R11 ;  /* 0x0000000aff0a7219 */ /* 0x000fe4000001160b */
[----:B------:R-:W-:-:S02]  /*0810*/  PLOP3.LUT P0, PT, P0, P1, PT, 0xf8, 0x8f ;  /* 0x00000000008f781c */ /* 0x000fc40000703f70 */
[----:B------:R-:W-:Y:S02]  /*0820*/  SHF.R.U32.HI R12, RZ, 0x1, R10 ;  /* 0x00000001ff0c7819 */ /* 0x000fe4000001160a */
[----:B------:R-:W-:-:S04]  /*0830*/  SEL R3, RZ, 0x1, !P0 ;  /* 0x00000001ff037807 */ /* 0x000fc80004000000 */
[----:B------:R-:W-:-:S04]  /*0840*/  LOP3.LUT R3, R3, 0x1, R12, 0xf8, !PT ;  /* 0x0000000103037812 */ /* 0x000fc800078ef80c */
[----:B------:R-:W-:-:S05]  /*0850*/  LOP3.LUT R3, R3, R10, RZ, 0xc0, !PT ;  /* 0x0000000a03037212 */ /* 0x000fca00078ec0ff */
[----:B------:R-:W-:-:S05]  /*0860*/  IMAD.IADD R3, R12, 0x1, R3 ;  /* 0x000000010c037824 */ /* 0x000fca00078e0203 */
[----:B------:R-:W-:Y:S01]  /*0870*/  LOP3.LUT R0, R3, R0, RZ, 0xfc, !PT ;  /* 0x0000000003007212 */ /* 0x000fe200078efcff */
[----:B------:R-:W-:Y:S06]  /*0880*/  BRA `(.L_x_13) ;  /* 0x0000000000107947 */ /* 0x000fec0003800000 */
.L_x_12:
[----:B------:R-:W-:-:S04]  /*0890*/  LOP3.LUT R0, R0, 0x80000000, RZ, 0xc0, !PT ;  /* 0x8000000000007812 */ /* 0x000fc800078ec0ff */
[----:B------:R-:W-:Y:S01]  /*08a0*/  LOP3.LUT R0, R0, 0x7f800000, RZ, 0xfc, !PT ;  /* 0x7f80000000007812 */ /* 0x000fe200078efcff */
[----:B------:R-:W-:Y:S06]  /*08b0*/  BRA `(.L_x_13) ;  /* 0x0000000000047947 */ /* 0x000fec0003800000 */
.L_x_11:
[----:B------:R-:W-:-:S07]  /*08c0*/  IMAD R0, R11, 0x800000, R0 ;  /* 0x008000000b007824 */ /* 0x000fce00078e0200 */
.L_x_13:
[----:B------:R-:W-:Y:S05]  /*08d0*/  BSYNC.RECONVERGENT B2 ;  /* 0x0000000000027941 */ /* 0x000fea0003800200 */
.L_x_10:
[----:B------:R-:W-:Y:S05]  /*08e0*/  BRA `(.L_x_14) ;  /* 0x0000000000207947 */ /* 0x000fea0003800000 */
.L_x_9:
[----:B------:R-:W-:-:S04]  /*08f0*/  LOP3.LUT R0, R3, 0x80000000, R0, 0x48, !PT ;  /* 0x8000000003007812 */ /* 0x000fc800078e4800 */
[----:B------:R-:W-:Y:S01]  /*0900*/  LOP3.LUT R0, R0, 0x7f800000, RZ, 0xfc, !PT ;  /* 0x7f80000000007812 */ /* 0x000fe200078efcff */
[----:B------:R-:W-:Y:S06]  /*0910*/  BRA `(.L_x_14) ;  /* 0x0000000000147947 */ /* 0x000fec0003800000 */
.L_x_8:
[----:B------:R-:W-:Y:S01]  /*0920*/  LOP3.LUT R0, R3, 0x80000000, R0, 0x48, !PT ;  /* 0x8000000003007812 */ /* 0x000fe200078e4800 */
[----:B------:R-:W-:Y:S06]  /*0930*/  BRA `(.L_x_14) ;  /* 0x00000000000c7947 */ /* 0x000fec0003800000 */
.L_x_7:
[----:B------:R-:W0:Y:S01]  /*0940*/  MUFU.RSQ R0, -QNAN ;  /* 0xffc0000000007908 */ /* 0x000e220000001400 */
[----:B------:R-:W-:Y:S05]  /*0950*/  BRA `(.L_x_14) ;  /* 0x0000000000047947 */ /* 0x000fea0003800000 */
.L_x_6:
[----:B------:R-:W-:-:S07]  /*0960*/  FADD.FTZ R0, R0, R3 ;  /* 0x0000000300007221 */ /* 0x000fce0000010000 */
.L_x_14:
[----:B------:R-:W-:Y:S05]  /*0970*/  BSYNC.RECONVERGENT B1 ;  /* 0x0000000000017941 */ /* 0x000fea0003800200 */
.L_x_4:
[----:B------:R-:W-:-:S04]  /*0980*/  IMAD.MOV.U32 R3, RZ, RZ, 0x0 ;  /* 0x00000000ff037424 */ /* 0x000fc800078e00ff */
[----:B0-----:R-:W-:Y:S05]  /*0990*/  RET.REL.NODEC R2 `(_Z16update_centroidsPfPKfPKiii) ;  /* 0xfffffff402987950 */ /* 0x001fea0003c3ffff */
.L_x_15:
[----:B------:R-:W-:-:S00]  /*09a0*/  BRA `(.L_x_15) ;  /* 0xfffffffc00fc7947 */ /* 0x000fc0000383ffff */
[----:B------:R-:W-:-:S00]  /*09b0*/  NOP ;  /* 0x0000000000007918 */ /* 0x000fc00000000000 */
        /* <DEDUP_REMOVED lines=12> */
.L_x_22:


//--------------------- .text._Z13sum_and_countPKfS0_PfPiiii --------------------------
	.section	.text._Z13sum_and_countPKfS0_PfPiiii,"ax",@progbits
	.align	128
.text._Z13sum_and_countPKfS0_PfPiiii:
        .type           _Z13sum_and_countPKfS0_PfPiiii,@function
        .size           _Z13sum_and_countPKfS0_PfPiiii,(.L_x_24 - _Z13sum_and_countPKfS0_PfPiiii)
        .other          _Z13sum_and_countPKfS0_PfPiiii,@"STO_CUDA_ENTRY STV_DEFAULT"
_Z13sum_and_countPKfS0_PfPiiii:
[----:B------:R-:W-:Y:S01]  /*0000*/  LDC R1, c[0x0][0x37c] ;  /* 0x0000df00ff017b82 */ /* 0x000fe20000000800 */
[----:B------:R-:W0:Y:S07]  /*0010*/  S2R R5, SR_TID.X ;  /* 0x0000000000057919 */ /* 0x000e2e0000002100 */
[----:B------:R-:W0:Y:S08]  /*0020*/  S2UR UR4, SR_CTAID.X ;  /* 0x00000000000479c3 */ /* 0x000e300000002500 */
[----:B------:R-:W0:Y:S08]  /*0030*/  LDC R0, c[0x0][0x360] ;  /* 0x0000d800ff007b82 */ /* 0x000e300000000800 */
[----:B------:R-:W1:Y:S01]  /*0040*/  LDC.64 R2, c[0x0][0x3a0] ;  /* 0x0000e800ff027b82 */ /* 0x000e620000000a00 */
[----:B0-----:R-:W-:-:S07]  /*0050*/  IMAD R0, R0, UR4, R5 ;  /* 0x0000000400007c24 */ /* 0x001fce000f8e0205 */
[----:B------:R-:W0:Y:S01]  /*0060*/  LDC.64 R4, c[0x0][0x380] ;  /* 0x0000e000ff047b82 */ /* 0x000e220000000a00 */
[----:B-1----:R-:W-:-:S13]  /*0070*/  ISETP.GE.AND P0, PT, R0, R2, PT ;  /* 0x000000020000720c */ /* 0x002fda0003f06270 */
[----:B------:R-:W-:Y:S05]  /*0080*/  @P0 EXIT ;  /* 0x000000000000094d */ /* 0x000fea0003800000 */
[----:B------:R-:W1:Y:S01]  /*0090*/  LDC.64 R6, c[0x0][0x388] ;  /* 0x0000e200ff067b82 */ /* 0x000e620000000a00 */
[----:B------:R-:W2:Y:S01]  /*00a0*/  LDCU.64 UR8, c[0x0][0x358] ;  /* 0x00006b00ff0877ac */ /* 0x000ea20008000a00 */
[----:B------:R-:W-:Y:S01]  /*00b0*/  IMAD R9, R0, R3, RZ ;  /* 0x0000000300097224 */ /* 0x000fe200078e02ff */
[----:B------:R-:W3:Y:S03]  /*00c0*/  LDCU UR5, c[0x0][0x3a8] ;  /* 0x00007500ff0577ac */ /* 0x000ee60008000800 */
[----:B0-----:R-:W-:-:S05]  /*00d0*/  IMAD.WIDE R4, R9, 0x4, R4 ;  /* 0x0000000409047825 */ /* 0x001fca00078e0204 */
[----:B--2---:R-:W2:Y:S04]  /*00e0*/  LDG.E R0, desc[UR8][R4.64] ;  /* 0x0000000804007981 */ /* 0x004ea8000c1e1900 */
[----:B------:R-:W4:Y:S04]  /*00f0*/  LDG.E R2, desc[UR8][R4.64+0x4] ;  /* 0x0000040804027981 */ /* 0x000f28000c1e1900 */
[----:B-1----:R-:W2:Y:S04]  /*0100*/  LDG.E R9, desc[UR8][R6.64] ;  /* 0x0000000806097981 */ /* 0x002ea8000c1e1900 */
[----:B------:R-:W4:Y:S01]  /*0110*/  LDG.E R11, desc[UR8][R6.64+0x4] ;  /* 0x00000408060b7981 */ /* 0x000f22000c1e1900 */
[----:B---3--:R-:W-:Y:S01]  /*0120*/  UISETP.GE.AND UP0, UPT, UR5, 0x2, UPT ;  /* 0x000000020500788c */ /* 0x008fe2000bf06270 */
[----:B------:R-:W-:-:S02]  /*0130*/  HFMA2 R18, -RZ, RZ, 0, 0 ;  /* 0x00000000ff127431 */ /* 0x000fc400000001ff */
[----:B--2---:R-:W-:Y:S01]  /*0140*/  FADD R9, R0, -R9 ;  /* 0x8000000900097221 */ /* 0x004fe20000000000 */
[----:B----4-:R-:W-:-:S04]  /*0150*/  FADD R8, R2, -R11 ;  /* 0x8000000b02087221 */ /* 0x010fc80000000000 */
[----:B------:R-:W-:Y:S01]  /*0160*/  FADD R20, |R9|, |R8| ;  /* 0x4000000809147221 */ /* 0x000fe20000000200 */
[----:B------:R-:W-:Y:S06]  /*0170*/  BRA.U !UP0, `(.L_x_16) ;  /* 0x0000000908ac7547 */ /* 0x000fec000b800000 */
[----:B------:R-:W-:Y:S01]  /*0180*/  UIADD3 UR4, UPT, UPT, UR5, -0x1, URZ ;  /* 0xffffffff05047890 */ /* 0x000fe2000fffe0ff */
[----:B------:R-:W-:Y:S01]  /*0190*/  MOV R18, RZ ;  /* 0x000000ff00127202 */ /* 0x000fe20000000f00 */
[----:B------:R-:W-:Y:S01]  /*01a0*/  UIADD3 UR5, UPT, UPT, UR5, -0x2, URZ ;  /* 0xfffffffe05057890 */ /* 0x000fe2000fffe0ff */
[----:B------:R-:W-:Y:S01]  /*01b0*/  MOV R17, 0x1 ;  /* 0x0000000100117802 */ /* 0x000fe20000000f00 */
[----:B------:R-:W-:Y:S02]  /*01c0*/  ULOP3.LUT UR6, UR4, 0x7, URZ, 0xc0, !UPT ;  /* 0x0000000704067892 */ /* 0x000fe4000f8ec0ff */
[----:B------:R-:W-:-:S09]  /*01d0*/  UISETP.GE.U32.AND UP0, UPT, UR5, 0x7, UPT ;  /* 0x000000070500788c */ /* 0x000fd2000bf06070 */
[----:B------:R-:W-:Y:S05]  /*01e0*/  BRA.U !UP0, `(.L_x_17) ;  /* 0x0000000508487547 */ /* 0x000fea000b800000 */
[----:B------:R-:W0:Y:S01]  /*01f0*/  LDC R16, c[0x0][0x3a4] ;  /* 0x0000e900ff107b82 */ /* 0x000e220000000800 */
[----:B------:R-:W-:Y:S01]  /*0200*/  HFMA2 R17, -RZ, RZ, 0, 0 ;  /* 0x00000000ff117431 */ /* 0x000fe200000001ff */
[----:B------:R-:W-:Y:S01]  /*0210*/  MOV R18, RZ ;  /* 0x000000ff00127202 */ /* 0x000fe20000000f00 */
[----:B------:R-:W-:-:S05]  /*0220*/  ULOP3.LUT UR5, UR4, 0xfffffff8, URZ, 0xc0, !UPT ;  /* 0xfffffff804057892 */ /* 0x000fca000f8ec0ff */
[----:B------:R-:W1:Y:S07]  /*0230*/  LDC.64 R4, c[0x0][0x388] ;  /* 0x0000e200ff047b82 */ /* 0x000e6e0000000a00 */
.L_x_18:
[----:B01----:R-:W-:-:S05]  /*0240*/  IMAD.WIDE R12, R16, 0x4, R4 ;  /* 0x00000004100c7825 */ /* 0x003fca00078e0204 */
[----:B------:R-:W2:Y:S01]  /*0250*/  LDG.E R23, desc[UR8][R12.64] ;  /* 0x000000080c177981 */ /* 0x000ea2000c1e1900 */
[----:B------:R-:W-:-:S03]  /*0260*/  IMAD.WIDE R14, R3, 0x4, R12 ;  /* 0x00000004030e7825 */ /* 0x000fc600078e020c */
[----:B------:R0:W3:Y:S04]  /*0270*/  LDG.E R19, desc[UR8][R12.64+0x4] ;  /* 0x000004080c137981 */ /* 0x0000e8000c1e1900 */
[----:B------:R-:W4:Y:S01]  /*0280*/  LDG.E R27, desc[UR8][R14.64] ;  /* 0x000000080e1b7981 */ /* 0x000f22000c1e1900 */
[----:B------:R-:W-:-:S03]  /*0290*/  IMAD.WIDE R6, R3, 0x4, R14 ;  /* 0x0000000403067825 */ /* 0x000fc600078e020e */
[----:B------:R1:W5:Y:S04]  /*02a0*/  LDG.E R21, desc[UR8][R14.64+0x4] ;  /* 0x000004080e157981 */ /* 0x000368000c1e1900 */
[----:B------:R-:W5:Y:S01]  /*02b0*/  LDG.E R29, desc[UR8][R6.64] ;  /* 0x00000008061d7981 */ /* 0x000f62000c1e1900 */
[----:B------:R-:W-:-:S03]  /*02c0*/  IMAD.WIDE R8, R3, 0x4, R6 ;  /* 0x0000000403087825 */ /* 0x000fc600078e0206 */
[----:B------:R1:W5:Y:S04]  /*02d0*/  LDG.E R25, desc[UR8][R6.64+0x4] ;  /* 0x0000040806197981 */ /* 0x000368000c1e1900 */
[----:B------:R-:W5:Y:S01]  /*02e0*/  LDG.E R22, desc[UR8][R8.64] ;  /* 0x0000000808167981 */ /* 0x000f62000c1e1900 */
[----:B------:R-:W-:-:S03]  /*02f0*/  IMAD.WIDE R10, R3, 0x4, R8 ;  /* 0x00000004030a7825 */ /* 0x000fc600078e0208 */
[----:B------:R-:W5:Y:S04]  /*0300*/  LDG.E R24, desc[UR8][R8.64+0x4] ;  /* 0x0000040808187981 */ /* 0x000f68000c1e1900 */
[----:B------:R-:W5:Y:S01]  /*0310*/  LDG.E R26, desc[UR8][R10.64] ;  /* 0x000000080a1a7981 */ /* 0x000f62000c1e1900 */
[----:B0-----:R-:W-:-:S03]  /*0320*/  IMAD.WIDE R12, R3, 0x4, R10 ;  /* 0x00000004030c7825 */ /* 0x001fc600078e020a */
[----:B------:R3:W5:Y:S04]  /*0330*/  LDG.E R28, desc[UR8][R10.64+0x4] ;  /* 0x000004080a1c7981 */ /* 0x000768000c1e1900 */
[----:B------:R-:W5:Y:S01]  /*0340*/  LDG.E R9, desc[UR8][R12.64] ;  /* 0x000000080c097981 */ /* 0x000f62000c1e1900 */
[----:B-1----:R-:W-:-:S03]  /*0350*/  IMAD.WIDE R14, R3, 0x4, R12 ;  /* 0x00000004030e7825 */ /* 0x002fc600078e020c */
[----:B------:R-:W5:Y:S04]  /*0360*/  LDG.E R11, desc[UR8][R12.64+0x4] ;  /* 0x000004080c0b7981 */ /* 0x000f68000c1e1900 */
[----:B------:R-:W5:Y:S04]  /*0370*/  LDG.E R8, desc[UR8][R14.64+0x4] ;  /* 0x000004080e087981 */ /* 0x000f68000c1e1900 */
[----:B------:R-:W5:Y:S01]  /*0380*/  LDG.E R13, desc[UR8][R14.64] ;  /* 0x000000080e0d7981 */ /* 0x000f62000c1e1900 */
[----:B------:R-:W-:-:S05]  /*0390*/  IMAD.WIDE R6, R3, 0x4, R14 ;  /* 0x0000000403067825 */ /* 0x000fca00078e020e */
[----:B------:R-:W5:Y:S04]  /*03a0*/  LDG.E R15, desc[UR8][R6.64] ;  /* 0x00000008060f7981 */ /* 0x000f68000c1e1900 */
[----:B------:R0:W5:Y:S01]  /*03b0*/  LDG.E R7, desc[UR8][R6.64+0x4] ;  /* 0x0000040806077981 */ /* 0x000162000c1e1900 */
[----:B------:R-:W-:Y:S01]  /*03c0*/  LEA R16, R3, R16, 0x3 ;  /* 0x0000001003107211 */ /* 0x000fe200078e18ff */
[----:B--2---:R-:W-:Y:S01]  /*03d0*/  FADD R23, R0, -R23 ;  /* 0x8000001700177221 */ /* 0x004fe20000000000 */
[----:B---3--:R-:W-:-:S04]  /*03e0*/  FADD R10, R2, -R19 ;  /* 0x80000013020a7221 */ /* 0x008fc80000000000 */
[----:B------:R-:W-:Y:S01]  /*03f0*/  FADD R23, |R23|, |R10| ;  /* 0x4000000a17177221 */ /* 0x000fe20000000200 */
[----:B----4-:R-:W-:Y:S01]  /*0400*/  FADD R27, R0, -R27 ;  /* 0x8000001b001b7221 */ /* 0x010fe20000000000 */
[----:B-----5:R-:W-:-:S03]  /*0410*/  FADD R10, R2, -R21 ;  /* 0x80000015020a7221 */ /* 0x020fc60000000000 */
[----:B------:R-:W-:Y:S01]  /*0420*/  FSETP.GEU.AND P4, PT, R23, R20, PT ;  /* 0x000000141700720b */ /* 0x000fe20003f8e000 */
[----:B------:R-:W-:-:S03]  /*0430*/  FADD R27, |R27|, |R10| ;  /* 0x4000000a1b1b7221 */ /* 0x000fc60000000200 */
[----:B------:R-:W-:Y:S01]  /*0440*/  FSEL R20, R23, R20, !P4 ;  /* 0x0000001417147208 */ /* 0x000fe20006000000 */
[----:B------:R-:W-:Y:S01]  /*0450*/  FADD R29, R0, -R29 ;  /* 0x8000001d001d7221 */ /* 0x000fe20000000000 */
[----:B------:R-:W-:Y:S02]  /*0460*/  FADD R10, R2, -R25 ;  /* 0x80000019020a7221 */ /* 0x000fe40000000000 */
[-C--:B------:R-:W-:Y:S02]  /*0470*/  FSETP.GEU.AND P0, PT, R27, R20.reuse, PT ;  /* 0x000000141b00720b */ /* 0x080fe40003f0e000 */
[----:B------:R-:W-:Y:S02]  /*0480*/  FADD R29, |R29|, |R10| ;  /* 0x4000000a1d1d7221 */ /* 0x000fe40000000200 */
[----:B------:R-:W-:Y:S01]  /*0490*/  FSEL R20, R27, R20, !P0 ;  /* 0x000000141b147208 */ /* 0x000fe20004000000 */
[----:B------:R-:W-:Y:S01]  /*04a0*/  FADD R22, R0, -R22 ;  /* 0x8000001600167221 */ /* 0x000fe20000000000 */
[----:B------:R-:W-:-:S02]  /*04b0*/  FADD R19, R2, -R24 ;  /* 0x8000001802137221 */ /* 0x000fc40000000000 */
[CC--:B------:R-:W-:Y:S02]  /*04c0*/  FSETP.GEU.AND P1, PT, R29.reuse, R20.reuse, PT ;  /* 0x000000141d00720b */ /* 0x0c0fe40003f2e000 */
[----:B------:R-:W-:Y:S02]  /*04d0*/  FADD R19, |R22|, |R19| ;  /* 0x4000001316137221 */ /* 0x000fe40000000200 */
[----:B------:R-:W-:Y:S01]  /*04e0*/  FSEL R20, R29, R20, !P1 ;  /* 0x000000141d147208 */ /* 0x000fe20004800000 */
[----:B------:R-:W-:Y:S01]  /*04f0*/  FADD R26, R0, -R26 ;  /* 0x8000001a001a7221 */ /* 0x000fe20000000000 */
[----:B------:R-:W-:Y:S02]  /*0500*/  FADD R21, R2, -R28 ;  /* 0x8000001c02157221 */ /* 0x000fe40000000000 */
[----:B------:R-:W-:Y:S02]  /*0510*/  FSETP.GEU.AND P2, PT, R19, R20, PT ;  /* 0x000000141300720b */ /* 0x000fe40003f4e000 */
[----:B------:R-:W-:-:S02]  /*0520*/  FADD R26, |R26|, |R21| ;  /* 0x400000151a1a7221 */ /* 0x000fc40000000200 */
[----:B------:R-:W-:Y:S01]  /*0530*/  FSEL R19, R19, R20, !P2 ;  /* 0x0000001413137208 */ /* 0x000fe20005000000 */
[----:B------:R-:W-:-:S03]  /*0540*/  FADD R9, R0, -R9 ;  /* 0x8000000900097221 */ /* 0x000fc60000000000 */
[----:B------:R-:W-:Y:S01]  /*0550*/  FSETP.GEU.AND P3, PT, R26, R19, PT ;  /* 0x000000131a00720b */ /* 0x000fe20003f6e000 */
[----:B0-----:R-:W-:-:S03]  /*0560*/  FADD R6, R2, -R11 ;  /* 0x8000000b02067221 */ /* 0x001fc60000000000 */
[----:B------:R-:W-:Y:S01]  /*0570*/  FSEL R19, R26, R19, !P3 ;  /* 0x000000131a137208 */ /* 0x000fe20005800000 */
[----:B------:R-:W-:Y:S01]  /*0580*/  FADD R6, |R9|, |R6| ;  /* 0x4000000609067221 */ /* 0x000fe20000000200 */
[----:B------:R-:W-:Y:S01]  /*0590*/  @!P4 IADD3 R18, PT, PT, R17, 0x1, RZ ;  /* 0x000000011112c810 */ /* 0x000fe20007ffe0ff */
[----:B------:R-:W-:-:S03]  /*05a0*/  FADD R8, R2, -R8 ;  /* 0x8000000802087221 */ /* 0x000fc60000000000 */
[----:B------:R-:W-:Y:S01]  /*05b0*/  FSETP.GEU.AND P4, PT, R6, R19, PT ;  /* 0x000000130600720b */ /* 0x000fe20003f8e000 */
[----:B------:R-:W-:-:S03]  /*05c0*/  FADD R13, R0, -R13 ;  /* 0x8000000d000d7221 */ /* 0x000fc60000000000 */
[----:B------:R-:W-:Y:S01]  /*05d0*/  FSEL R6, R6, R19, !P4 ;  /* 0x0000001306067208 */ /* 0x000fe20006000000 */
[----:B------:R-:W-:Y:S01]  /*05e0*/  FADD R13, |R13|, |R8| ;  /* 0x400000080d0d7221 */ /* 0x000fe20000000200 */
[----:B------:R-:W-:-:S04]  /*05f0*/  @!P0 IADD3 R18, PT, PT, R17, 0x2, RZ ;  /* 0x0000000211128810 */ /* 0x000fc80007ffe0ff */
[----:B------:R-:W-:Y:S02]  /*0600*/  FSETP.GEU.AND P0, PT, R13, R6, PT ;  /* 0x000000060d00720b */ /* 0x000fe40003f0e000 */
[C---:B------:R-:W-:Y:S02]  /*0610*/  @!P1 IADD3 R18, PT, PT, R17.reuse, 0x3, RZ ;  /* 0x0000000311129810 */ /* 0x040fe40007ffe0ff */
[C---:B------:R-:W-:Y:S02]  /*0620*/  @!P2 IADD3 R18, PT, PT, R17.reuse, 0x4, RZ ;  /* 0x000000041112a810 */ /* 0x040fe40007ffe0ff */
[C---:B------:R-:W-:Y:S02]  /*0630*/  @!P3 IADD3 R18, PT, PT, R17.reuse, 0x5, RZ ;  /* 0x000000051112b810 */ /* 0x040fe40007ffe0ff */
[----:B------:R-:W-:-:S05]  /*0640*/  @!P4 IADD3 R18, PT, PT, R17, 0x6, RZ ;  /* 0x000000061112c810 */ /* 0x000fca0007ffe0ff */
[C---:B------:R-:W-:Y:S02]  /*0650*/  @!P0 IADD3 R18, PT, PT, R17.reuse, 0x7, RZ ;  /* 0x0000000711128810 */ /* 0x040fe40007ffe0ff */
[----:B------:R-:W-:Y:S01]  /*0660*/  IADD3 R17, PT, PT, R17, 0x8, RZ ;  /* 0x0000000811117810 */ /* 0x000fe20007ffe0ff */
[----:B------:R-:W-:Y:S01]  /*0670*/  FADD R15, R0, -R15 ;  /* 0x8000000f000f7221 */ /* 0x000fe20000000000 */
[----:B------:R-:W-:Y:S02]  /*0680*/  FADD R8, R2, -R7 ;  /* 0x8000000702087221 */ /* 0x000fe40000000000 */
[----:B------:R-:W-:Y:S02]  /*0690*/  ISETP.NE.AND P1, PT, R17, UR5, PT ;  /* 0x0000000511007c0c */ /* 0x000fe4000bf25270 */
[----:B------:R-:W-:Y:S01]  /*06a0*/  FADD R15, |R15|, |R8| ;  /* 0x400000080f0f7221 */ /* 0x000fe20000000200 */
[----:B------:R-:W-:-:S04]  /*06b0*/  FSEL R6, R13, R6, !P0 ;  /* 0x000000060d067208 */ /* 0x000fc80004000000 */
[----:B------:R-:W-:-:S04]  /*06c0*/  FSETP.GEU.AND P0, PT, R15, R6, PT ;  /* 0x000000060f00720b */ /* 0x000fc80003f0e000 */
[----:B------:R-:W-:Y:S02]  /*06d0*/  FSEL R20, R15, R6, !P0 ;  /* 0x000000060f147208 */ /* 0x000fe40004000000 */
[----:B------:R-:W-:Y:S01]  /*06e0*/  SEL R18, R17, R18, !P0 ;  /* 0x0000001211127207 */ /* 0x000fe20004000000 */
[----:B------:R-:W-:Y:S06]  /*06f0*/  @P1 BRA `(.L_x_18) ;  /* 0xfffffff800d01947 */ /* 0x000fec000383ffff */
[----:B------:R-:W-:-:S07]  /*0700*/  IADD3 R17, PT, PT, R17, 0x1, RZ ;  /* 0x0000000111117810 */ /* 0x000fce0007ffe0ff */
.L_x_17:
[----:B------:R-:W-:-:S09]  /*0710*/  UISETP.NE.AND UP0, UPT, UR6, URZ, UPT ;  /* 0x000000ff0600728c */ /* 0x000fd2000bf05270 */
[----:B------:R-:W-:Y:S05]  /*0720*/  BRA.U !UP0, `(.L_x_16) ;  /* 0x0000000508407547 */ /* 0x000fea000b800000 */
[----:B------:R-:W-:Y:S02]  /*0730*/  UISETP.GE.U32.AND UP0, UPT, UR6, 0x4, UPT ;  /* 0x000000040600788c */ /* 0x000fe4000bf06070 */
[----:B------:R-:W-:-:S04]  /*0740*/  ULOP3.LUT UR5, UR4, 0x3, URZ, 0xc0, !UPT ;  /* 0x0000000304057892 */ /* 0x000fc8000f8ec0ff */
[----:B------:R-:W-:-:S03]  /*0750*/  UISETP.NE.AND UP1, UPT, UR5, URZ, UPT ;  /* 0x000000ff0500728c */ /* 0x000fc6000bf25270 */
[----:B------:R-:W-:Y:S08]  /*0760*/  BRA.U !UP0, `(.L_x_19) ;  /* 0x00000001089c7547 */ /* 0x000ff0000b800000 */
[----:B------:R-:W0:Y:S01]  /*0770*/  LDC.64 R4, c[0x0][0x388] ;  /* 0x0000e200ff047b82 */ /* 0x000e220000000a00 */
[----:B------:R-:W-:-:S04]  /*0780*/  IMAD R7, R17, R3, RZ ;  /* 0x0000000311077224 */ /* 0x000fc800078e02ff */
[----:B0-----:R-:W-:-:S05]  /*0790*/  IMAD.WIDE R4, R7, 0x4, R4 ;  /* 0x0000000407047825 */ /* 0x001fca00078e0204 */
[----:B------:R-:W2:Y:S01]  /*07a0*/  LDG.E R13, desc[UR8][R4.64] ;  /* 0x00000008040d7981 */ /* 0x000ea2000c1e1900 */
[----:B------:R-:W-:-:S03]  /*07b0*/  IMAD.WIDE R6, R3, 0x4, R4 ;  /* 0x0000000403067825 */ /* 0x000fc600078e0204 */
[----:B------:R-:W3:Y:S04]  /*07c0*/  LDG.E R15, desc[UR8][R4.64+0x4] ;  /* 0x00000408040f7981 */ /* 0x000ee8000c1e1900 */
[----:B------:R-:W4:Y:S01]  /*07d0*/  LDG.E R19, desc[UR8][R6.64] ;  /* 0x0000000806137981 */ /* 0x000f22000c1e1900 */
[----:B------:R-:W-:-:S03]  /*07e0*/  IMAD.WIDE R8, R3, 0x4, R6 ;  /* 0x0000000403087825 */ /* 0x000fc600078e0206 */
[----:B------:R-:W5:Y:S04]  /*07f0*/  LDG.E R21, desc[UR8][R6.64+0x4] ;  /* 0x0000040806157981 */ /* 0x000f68000c1e1900 */
[----:B------:R-:W5:Y:S01]  /*0800*/  LDG.E R23, desc[UR8][R8.64] ;  /* 0x0000000808177981 */ /* 0x000f62000c1e1900 */
[----:B------:R-:W-:-:S03]  /*0810*/  IMAD.WIDE R10, R3, 0x4, R8 ;  /* 0x00000004030a7825 */ /* 0x000fc600078e0208 */
[----:B------:R-:W5:Y:S04]  /*0820*/  LDG.E R25, desc[UR8][R8.64+0x4] ;  /* 0x0000040808197981 */ /* 0x000f68000c1e1900 */
[----:B------:R-:W5:Y:S04]  /*0830*/  LDG.E R27, desc[UR8][R10.64] ;  /* 0x000000080a1b7981 */ /* 0x000f68000c1e1900 */
[----:B------:R-:W5:Y:S01]  /*0840*/  LDG.E R29, desc[UR8][R10.64+0x4] ;  /* 0x000004080a1d7981 */ /* 0x000f62000c1e1900 */
        /* <DEDUP_REMOVED lines=9> */
[----:B------:R-:W-:Y:S01]  /*08e0*/  SEL R18, R17, R18, !P0 ;  /* 0x0000001211127207 */ /* 0x000fe20004000000 */
[----:B------:R-:W-:Y:S01]  /*08f0*/  FADD R6, R2, -R25 ;  /* 0x8000001902067221 */ /* 0x000fe20000000000 */
[----:B------:R-:W-:-:S03]  /*0900*/  FSETP.GEU.AND P1, PT, R4, R13, PT ;  /* 0x0000000d0400720b */ /* 0x000fc60003f2e000 */
[----:B------:R-:W-:Y:S01]  /*0910*/  FADD R23, |R23|, |R6| ;  /* 0x4000000617177221 */ /* 0x000fe20000000200 */
[----:B------:R-:W-:Y:S01]  /*0920*/  FSEL R4, R4, R13, !P1 ;  /* 0x0000000d04047208 */ /* 0x000fe20004800000 */
[----:B------:R-:W-:Y:S01]  /*0930*/  FADD R27, R0, -R27 ;  /* 0x8000001b001b7221 */ /* 0x000fe20000000000 */
[----:B------:R-:W-:Y:S02]  /*0940*/  FADD R6, R2, -R29 ;  /* 0x8000001d02067221 */ /* 0x000fe40000000000 */
[-C--:B------:R-:W-:Y:S02]  /*0950*/  FSETP.GEU.AND P2, PT, R23, R4.reuse, PT ;  /* 0x000000041700720b */ /* 0x080fe40003f4e000 */
[----:B------:R-:W-:Y:S02]  /*0960*/  FADD R27, |R27|, |R6| ;  /* 0x400000061b1b7221 */ /* 0x000fe40000000200 */
[----:B------:R-:W-:Y:S02]  /*0970*/  FSEL R4, R23, R4, !P2 ;  /* 0x0000000417047208 */ /* 0x000fe40005000000 */
[----:B------:R-:W-:-:S02]  /*0980*/  @!P1 IADD3 R18, PT, PT, R17, 0x1, RZ ;  /* 0x0000000111129810 */ /* 0x000fc40007ffe0ff */
[----:B------:R-:W-:-:S04]  /*0990*/  FSETP.GEU.AND P3, PT, R27, R4, PT ;  /* 0x000000041b00720b */ /* 0x000fc80003f6e000 */
[----:B------:R-:W-:Y:S02]  /*09a0*/  FSEL R20, R27, R4, !P3 ;  /* 0x000000041b147208 */ /* 0x000fe40005800000 */
[----:B------:R-:W-:-:S07]  /*09b0*/  @!P2 IADD3 R18, PT, PT, R17, 0x2, RZ ;  /* 0x000000021112a810 */ /* 0x000fce0007ffe0ff */
[C---:B------:R-:W-:Y:S02]  /*09c0*/  @!P3 IADD3 R18, PT, PT, R17.reuse, 0x3, RZ ;  /* 0x000000031112b810 */ /* 0x040fe40007ffe0ff */
[----:B------:R-:W-:-:S07]  /*09d0*/  IADD3 R17, PT, PT, R17, 0x4, RZ ;  /* 0x0000000411117810 */ /* 0x000fce0007ffe0ff */
.L_x_19:
[----:B------:R-:W-:Y:S05]  /*09e0*/  BRA.U !UP1, `(.L_x_16) ;  /* 0x0000000109907547 */ /* 0x000fea000b800000 */
[----:B------:R-:W-:Y:S02]  /*09f0*/  UISETP.NE.AND UP0, UPT, UR5, 0x1, UPT ;  /* 0x000000010500788c */ /* 0x000fe4000bf05270 */
[----:B------:R-:W-:-:S04]  /*0a00*/  ULOP3.LUT UR4, UR4, 0x1, URZ, 0xc0, !UPT ;  /* 0x0000000104047892 */ /* 0x000fc8000f8ec0ff */
[----:B------:R-:W-:-:S03]  /*0a10*/  UISETP.NE.U32.AND UP1, UPT, UR4, 0x1, UPT ;  /* 0x000000010400788c */ /* 0x000fc6000bf25070 */
[----:B------:R-:W-:Y:S08]  /*0a20*/  BRA.U !UP0, `(.L_x_20) ;  /* 0x0000000108547547 */ /* 0x000ff0000b800000 */
[----:B------:R-:W0:Y:S01]  /*0a30*/  LDC.64 R4, c[0x0][0x388] ;  /* 0x0000e200ff047b82 */ /* 0x000e220000000a00 */
[----:B------:R-:W-:-:S04]  /*0a40*/  IMAD R7, R17, R3, RZ ;  /* 0x0000000311077224 */ /* 0x000fc800078e02ff */
[----:B0-----:R-:W-:-:S05]  /*0a50*/  IMAD.WIDE R4, R7, 0x4, R4 ;  /* 0x0000000407047825 */ /* 0x001fca00078e0204 */
[----:B------:R-:W2:Y:S01]  /*0a60*/  LDG.E R9, desc[UR8][R4.64] ;  /* 0x0000000804097981 */ /* 0x000ea2000c1e1900 */
[----:B------:R-:W-:-:S03]  /*0a70*/  IMAD.WIDE R6, R3, 0x4, R4 ;  /* 0x0000000403067825 */ /* 0x000fc600078e0204 */
[----:B------:R-:W3:Y:S04]  /*0a80*/  LDG.E R11, desc[UR8][R4.64+0x4] ;  /* 0x00000408040b7981 */ /* 0x000ee8000c1e1900 */
[----:B------:R-:W4:Y:S04]  /*0a90*/  LDG.E R13, desc[UR8][R6.64] ;  /* 0x00000008060d7981 */ /* 0x000f28000c1e1900 */
        /* <DEDUP_REMOVED lines=8> */
[----:B------:R-:W-:Y:S02]  /*0b20*/  FSEL R20, R9, R20, !P0 ;  /* 0x0000001409147208 */ /* 0x000fe40004000000 */
[----:B------:R-:W-:Y:S02]  /*0b30*/  SEL R18, R17, R18, !P0 ;  /* 0x0000001211127207 */ /* 0x000fe40004000000 */
[----:B------:R-:W-:-:S04]  /*0b40*/  FSETP.GEU.AND P1, PT, R13, R20, PT ;  /* 0x000000140d00720b */ /* 0x000fc80003f2e000 */
[----:B------:R-:W-:-:S09]  /*0b50*/  FSEL R20, R13, R20, !P1 ;  /* 0x000000140d147208 */ /* 0x000fd20004800000 */
[C---:B------:R-:W-:Y:S02]  /*0b60*/  @!P1 IADD3 R18, PT, PT, R17.reuse, 0x1, RZ ;  /* 0x0000000111129810 */ /* 0x040fe40007ffe0ff */
[----:B------:R-:W-:-:S07]  /*0b70*/  IADD3 R17, PT, PT, R17, 0x2, RZ ;  /* 0x0000000211117810 */ /* 0x000fce0007ffe0ff */
.L_x_20:
[----:B------:R-:W-:Y:S05]  /*0b80*/  BRA.U UP1, `(.L_x_16) ;  /* 0x0000000101287547 */ /* 0x000fea000b800000 */
[----:B------:R-:W0:Y:S01]  /*0b90*/  LDC.64 R4, c[0x0][0x388] ;  /* 0x0000e200ff047b82 */ /* 0x000e220000000a00 */
[----:B------:R-:W-:-:S04]  /*0ba0*/  IMAD R7, R17, R3, RZ ;  /* 0x0000000311077224 */ /* 0x000fc800078e02ff */
[----:B0-----:R-:W-:-:S05]  /*0bb0*/  IMAD.WIDE R4, R7, 0x4, R4 ;  /* 0x0000000407047825 */ /* 0x001fca00078e0204 */
[----:B------:R-:W2:Y:S04]  /*0bc0*/  LDG.E R7, desc[UR8][R4.64] ;  /* 0x0000000804077981 */ /* 0x000ea8000c1e1900 */
[----:B------:R-:W3:Y:S01]  /*0bd0*/  LDG.E R9, desc[UR8][R4.64+0x4] ;  /* 0x0000040804097981 */ /* 0x000ee2000c1e1900 */
[----:B--2---:R-:W-:Y:S01]  /*0be0*/  FADD R7, R0, -R7 ;  /* 0x8000000700077221 */ /* 0x004fe20000000000 */
[----:B---3--:R-:W-:-:S04]  /*0bf0*/  FADD R6, R2, -R9 ;  /* 0x8000000902067221 */ /* 0x008fc80000000000 */
[----:B------:R-:W-:-:S05]  /*0c00*/  FADD R7, |R7|, |R6| ;  /* 0x4000000607077221 */ /* 0x000fca0000000200 */
[----:B------:R-:W-:-:S04]  /*0c10*/  FSETP.GEU.AND P0, PT, R7, R20, PT ;  /* 0x000000140700720b */ /* 0x000fc80003f0e000 */
[----:B------:R-:W-:-:S09]  /*0c20*/  SEL R18, R17, R18, !P0 ;  /* 0x0000001211127207 */ /* 0x000fd20004000000 */
.L_x_16:
[----:B------:R-:W0:Y:S01]  /*0c30*/  LDC.64 R4, c[0x0][0x398] ;  /* 0x0000e600ff047b82 */ /* 0x000e220000000a00 */
[----:B------:R-:W-:Y:S01]  /*0c40*/  IMAD R3, R18, R3, RZ ;  /* 0x0000000312037224 */ /* 0x000fe200078e02ff */
[----:B------:R-:W-:-:S06]  /*0c50*/  MOV R9, 0x1 ;  /* 0x0000000100097802 */ /* 0x000fcc0000000f00 */
[----:B------:R-:W1:Y:S01]  /*0c60*/  LDC.64 R6, c[0x0][0x390] ;  /* 0x0000e400ff067b82 */ /* 0x000e620000000a00 */
[----:B0-----:R-:W-:-:S05]  /*0c70*/  IMAD.WIDE.U32 R18, R18, 0x4, R4 ;  /* 0x0000000412127825 */ /* 0x001fca00078e0004 */
[----:B------:R-:W-:Y:S01]  /*0c80*/  REDG.E.ADD.STRONG.GPU desc[UR8][R18.64], R9 ;  /* 0x000000091200798e */ /* 0x000fe2000c12e108 */
[----:B-1----:R-:W-:-:S05]  /*0c90*/  IMAD.WIDE R4, R3, 0x4, R6 ;  /* 0x0000000403047825 */ /* 0x002fca00078e0206 */
[----:B------:R-:W-:Y:S04]  /*0ca0*/  REDG.E.ADD.F32.FTZ.RN.STRONG.GPU desc[UR8][R4.64], R0 ;  /* 0x00000000040079a6 */ /* 0x000fe8000c12f308 */
[----:B------:R-:W-:Y:S01]  /*0cb0*/  REDG.E.ADD.F32.FTZ.RN.STRONG.GPU desc[UR8][R4.64+0x4], R2 ;  /* 0x00000402040079a6 */ /* 0x000fe2000c12f308 */
[----:B------:R-:W-:Y:S05]  /*0cc0*/  EXIT ;  /* 0x000000000000794d */ /* 0x000fea0003800000 */
.L_x_21:
        /* <DEDUP_REMOVED lines=11> */
.L_x_24:


//--------------------- .nv.shared.reserved.0     --------------------------
	.section	.nv.shared.reserved.0,"aw",@nobits
	.weak		__nv_reservedSMEM_offset_0_alias
	.size		__nv_reservedSMEM_offset_0_alias, 0, 64
	.other		__nv_reservedSMEM_offset_0_alias,@"STO_CUDA_RESERVED_SHARED STV_DEFAULT"
__nv_reservedSMEM_offset_0_alias:
	.zero		0
	.zero		64


//--------------------- .nv.constant0._Z16update_centroidsPfPKfPKiii --------------------------
	.section	.nv.constant0._Z16update_centroidsPfPKfPKiii,"a",@progbits
	.sectionflags	@""
	.align	4
.nv.constant0._Z16update_centroidsPfPKfPKiii:
	.zero		928


//--------------------- .nv.constant0._Z13sum_and_countPKfS0_PfPiiii --------------------------
	.section	.nv.constant0._Z13sum_and_countPKfS0_PfPiiii,"a",@progbits
	.sectionflags	@""
	.align	4
.nv.constant0._Z13sum_and_countPKfS0_PfPiiii:
	.zero		940


//--------------------- SYMBOLS --------------------------

	.type		.nv.reservedSmem.offset0,@object
	.size		.nv.reservedSmem.offset0,0x4
